	.target	sm_90a

	.elftype	@"ET_EXEC"


//--------------------- .note.nv.tkinfo           --------------------------
	.section	.note.nv.tkinfo,"",@"SHT_NOTE"
	.sectionflags	@"SHF_NOTE_NV_TKINFO"
	.tkinfo
        /*0018*/ 	.word	0x00000002
        /*0030*/ 	.string	""
        /*0030*/ 	.string	"ptxas"
        /*0030*/ 	.string	"Cuda compilation tools, release 13.0, V13.0.88"
        /*0030*/ 	.string	"Build cuda_13.0.r13.0/compiler.36424714_0"
        /*0030*/ 	.string	"-arch sm_90a -m 64 "



//--------------------- .note.nv.cuinfo           --------------------------
	.section	.note.nv.cuinfo,"",@"SHT_NOTE"
	.sectionflags	@"SHF_NOTE_NV_CUINFO"
        /*0018*/ 	.short	0x0002
        /*001a*/ 	.short	0x005a
        /*001c*/ 	.short	0x0082
	.zero		2


//--------------------- .nv.info                  --------------------------
	.section	.nv.info,"",@"SHT_CUDA_INFO"
	.align	4


	//----- nvinfo : EIATTR_REGCOUNT
	.align		4
        /*0000*/ 	.byte	0x04, 0x2f
        /*0002*/ 	.short	(.L_12 - .L_11)
	.align		4
.L_11:
        /*0004*/ 	.word	index@(_ZN7cutlass13device_kernelINS_4gemm6kernel13GemmUniversalIN4cute5tupleIJiiiiEEENS1_10collective13CollectiveMmaINS1_37MainloopSm90TmaGmmaWarpSpecializedFP8ILi18ENS5_IJNS4_1CILi2EEENSA_ILi1EEESC_EEENS1_35KernelTmaWarpSpecializedCooperativeEEENS5_IJNSA_ILi256EEENSA_ILi128EEENSA_ILi32EEEEEENS_12float_e5m2_tENS5_IJlSC_lEEESK_SL_NS4_8TiledMMAINS4_8MMA_AtomIJNS4_4SM904GMMA31MMA_64x128x32_F32E5M2E5M2_SS_TNILNSP_7ScaleInE1ELSR_1EEEEEENS4_6LayoutISD_NS5_IJSC_NSA_ILi0EEESV_EEEEENS5_IJNS4_10UnderscoreESY_SY_EEEEENS4_13SM90_TMA_LOADENS4_14ComposedLayoutINS4_7SwizzleILi1ELi4ELi3EEENS4_18smem_ptr_flag_bitsILi8EEENSU_INS5_IJNSA_ILi8EEESI_EEENS5_IJSI_SC_EEEEEEEvNS4_8identityENS4_23SM90_TMA_LOAD_MULTICASTES1B_vS1C_EENS_8epilogue10collective6detail29Sm90TmaWarpSpecializedAdapterINS1G_15DefaultEpilogueISK_SL_SL_NS1F_6thread17LinearCombinationISK_Li1EffLNS1K_9ScaleType4KindE0ELNS_15FloatRoundStyleE2ESK_EENS1_15EpilogueDefaultEEEEEvvEEEEvNT_6ParamsE)
        /*0008*/ 	.word	0x000000a8


	//----- nvinfo : EIATTR_FRAME_SIZE
	.align		4
.L_12:
        /*000c*/ 	.byte	0x04, 0x11
        /*000e*/ 	.short	(.L_14 - .L_13)
	.align		4
.L_13:
        /*0010*/ 	.word	index@(_ZN7cutlass13device_kernelINS_4gemm6kernel13GemmUniversalIN4cute5tupleIJiiiiEEENS1_10collective13CollectiveMmaINS1_37MainloopSm90TmaGmmaWarpSpecializedFP8ILi18ENS5_IJNS4_1CILi2EEENSA_ILi1EEESC_EEENS1_35KernelTmaWarpSpecializedCooperativeEEENS5_IJNSA_ILi256EEENSA_ILi128EEENSA_ILi32EEEEEENS_12float_e5m2_tENS5_IJlSC_lEEESK_SL_NS4_8TiledMMAINS4_8MMA_AtomIJNS4_4SM904GMMA31MMA_64x128x32_F32E5M2E5M2_SS_TNILNSP_7ScaleInE1ELSR_1EEEEEENS4_6LayoutISD_NS5_IJSC_NSA_ILi0EEESV_EEEEENS5_IJNS4_10UnderscoreESY_SY_EEEEENS4_13SM90_TMA_LOADENS4_14ComposedLayoutINS4_7SwizzleILi1ELi4ELi3EEENS4_18smem_ptr_flag_bitsILi8EEENSU_INS5_IJNSA_ILi8EEESI_EEENS5_IJSI_SC_EEEEEEEvNS4_8identityENS4_23SM90_TMA_LOAD_MULTICASTES1B_vS1C_EENS_8epilogue10collective6detail29Sm90TmaWarpSpecializedAdapterINS1G_15DefaultEpilogueISK_SL_SL_NS1F_6thread17LinearCombinationISK_Li1EffLNS1K_9ScaleType4KindE0ELNS_15FloatRoundStyleE2ESK_EENS1_15EpilogueDefaultEEEEEvvEEEEvNT_6ParamsE)
        /*0014*/ 	.word	0x00000108


	//----- nvinfo : EIATTR_MIN_STACK_SIZE
	.align		4
.L_14:
        /*0018*/ 	.byte	0x04, 0x12
        /*001a*/ 	.short	(.L_16 - .L_15)
	.align		4
.L_15:
        /*001c*/ 	.word	index@(_ZN7cutlass13device_kernelINS_4gemm6kernel13GemmUniversalIN4cute5tupleIJiiiiEEENS1_10collective13CollectiveMmaINS1_37MainloopSm90TmaGmmaWarpSpecializedFP8ILi18ENS5_IJNS4_1CILi2EEENSA_ILi1EEESC_EEENS1_35KernelTmaWarpSpecializedCooperativeEEENS5_IJNSA_ILi256EEENSA_ILi128EEENSA_ILi32EEEEEENS_12float_e5m2_tENS5_IJlSC_lEEESK_SL_NS4_8TiledMMAINS4_8MMA_AtomIJNS4_4SM904GMMA31MMA_64x128x32_F32E5M2E5M2_SS_TNILNSP_7ScaleInE1ELSR_1EEEEEENS4_6LayoutISD_NS5_IJSC_NSA_ILi0EEESV_EEEEENS5_IJNS4_10UnderscoreESY_SY_EEEEENS4_13SM90_TMA_LOADENS4_14ComposedLayoutINS4_7SwizzleILi1ELi4ELi3EEENS4_18smem_ptr_flag_bitsILi8EEENSU_INS5_IJNSA_ILi8EEESI_EEENS5_IJSI_SC_EEEEEEEvNS4_8identityENS4_23SM90_TMA_LOAD_MULTICASTES1B_vS1C_EENS_8epilogue10collective6detail29Sm90TmaWarpSpecializedAdapterINS1G_15DefaultEpilogueISK_SL_SL_NS1F_6thread17LinearCombinationISK_Li1EffLNS1K_9ScaleType4KindE0ELNS_15FloatRoundStyleE2ESK_EENS1_15EpilogueDefaultEEEEEvvEEEEvNT_6ParamsE)
        /*0020*/ 	.word	0x00000108
.L_16:


//--------------------- .nv.compat                --------------------------
	.section	.nv.compat,"",@"SHT_CUDA_COMPAT_INFO"
	.align	4
        /*0000*/ 	.byte	0x02, 0x09, 0x01, 0x00, 0x02, 0x02, 0x04, 0x00, 0x02, 0x05, 0x05, 0x00, 0x03, 0x07, 0x01, 0x01
        /*0010*/ 	.byte	0x02, 0x03, 0x01, 0x00, 0x02, 0x06, 0x01, 0x00, 0x04, 0x0b, 0x08, 0x00, 0x00, 0x00, 0x00, 0x00
        /*0020*/ 	.byte	0x00, 0x00, 0x00, 0x00


//--------------------- .nv.info._ZN7cutlass13device_kernelINS_4gemm6kernel13GemmUniversalIN4cute5tupleIJiiiiEEENS1_10collective13CollectiveMmaINS1_37MainloopSm90TmaGmmaWarpSpecializedFP8ILi18ENS5_IJNS4_1CILi2EEENSA_ILi1EEESC_EEENS1_35KernelTmaWarpSpecializedCooperativeEEENS5_IJNSA_ILi256EEENSA_ILi128EEENSA_ILi32EEEEEENS_12float_e5m2_tENS5_IJlSC_lEEESK_SL_NS4_8TiledMMAINS4_8MMA_AtomIJNS4_4SM904GMMA31MMA_64x128x32_F32E5M2E5M2_SS_TNILNSP_7ScaleInE1ELSR_1EEEEEENS4_6LayoutISD_NS5_IJSC_NSA_ILi0EEESV_EEEEENS5_IJNS4_10UnderscoreESY_SY_EEEEENS4_13SM90_TMA_LOADENS4_14ComposedLayoutINS4_7SwizzleILi1ELi4ELi3EEENS4_18smem_ptr_flag_bitsILi8EEENSU_INS5_IJNSA_ILi8EEESI_EEENS5_IJSI_SC_EEEEEEEvNS4_8identityENS4_23SM90_TMA_LOAD_MULTICASTES1B_vS1C_EENS_8epilogue10collective6detail29Sm90TmaWarpSpecializedAdapterINS1G_15DefaultEpilogueISK_SL_SL_NS1F_6thread17LinearCombinationISK_Li1EffLNS1K_9ScaleType4KindE0ELNS_15FloatRoundStyleE2ESK_EENS1_15EpilogueDefaultEEEEEvvEEEEvNT_6ParamsE --------------------------
	.section	.nv.info._ZN7cutlass13device_kernelINS_4gemm6kernel13GemmUniversalIN4cute5tupleIJiiiiEEENS1_10collective13CollectiveMmaINS1_37MainloopSm90TmaGmmaWarpSpecializedFP8ILi18ENS5_IJNS4_1CILi2EEENSA_ILi1EEESC_EEENS1_35KernelTmaWarpSpecializedCooperativeEEENS5_IJNSA_ILi256EEENSA_ILi128EEENSA_ILi32EEEEEENS_12float_e5m2_tENS5_IJlSC_lEEESK_SL_NS4_8TiledMMAINS4_8MMA_AtomIJNS4_4SM904GMMA31MMA_64x128x32_F32E5M2E5M2_SS_TNILNSP_7ScaleInE1ELSR_1EEEEEENS4_6LayoutISD_NS5_IJSC_NSA_ILi0EEESV_EEEEENS5_IJNS4_10UnderscoreESY_SY_EEEEENS4_13SM90_TMA_LOADENS4_14ComposedLayoutINS4_7SwizzleILi1ELi4ELi3EEENS4_18smem_ptr_flag_bitsILi8EEENSU_INS5_IJNSA_ILi8EEESI_EEENS5_IJSI_SC_EEEEEEEvNS4_8identityENS4_23SM90_TMA_LOAD_MULTICASTES1B_vS1C_EENS_8epilogue10collective6detail29Sm90TmaWarpSpecializedAdapterINS1G_15DefaultEpilogueISK_SL_SL_NS1F_6thread17LinearCombinationISK_Li1EffLNS1K_9ScaleType4KindE0ELNS_15FloatRoundStyleE2ESK_EENS1_15EpilogueDefaultEEEEEvvEEEEvNT_6ParamsE,"",@"SHT_CUDA_INFO"
	.sectionflags	@""
	.align	4


	//----- nvinfo : EIATTR_CUDA_API_VERSION
	.align		4
        /*0000*/ 	.byte	0x04, 0x37
        /*0002*/ 	.short	(.L_18 - .L_17)
.L_17:
        /*0004*/ 	.word	0x00000082


	//----- nvinfo : EIATTR_KPARAM_INFO
	.align		4
.L_18:
        /*0008*/ 	.byte	0x04, 0x17
        /*000a*/ 	.short	(.L_20 - .L_19)
.L_19:
        /*000c*/ 	.word	0x00000000
        /*0010*/ 	.short	0x0000
        /*0012*/ 	.short	0x0070
        /*0014*/ 	.byte	0x00, 0xf0, 0x01, 0x10


	//----- nvinfo : EIATTR_SPARSE_MMA_MASK
	.align		4
.L_20:
        /*0018*/ 	.byte	0x03, 0x50
        /*001a*/ 	.short	0x0000


	//----- nvinfo : EIATTR_MAXREG_COUNT
	.align		4
        /*001c*/ 	.byte	0x03, 0x1b
        /*001e*/ 	.short	0x00a8


	//----- nvinfo : EIATTR_NUM_BARRIERS
	.align		4
        /*0020*/ 	.byte	0x02, 0x4c
        /*0022*/ 	.byte	0x01
	.zero		1


	//----- nvinfo : EIATTR_ANNOTATIONS
	.align		4
        /*0024*/ 	.byte	0x04, 0x55
        /*0026*/ 	.short	(.L_22 - .L_21)


	//   ....[0]....
.L_21:
        /*0028*/ 	.word	0x00000001
        /*002c*/ 	.byte	0x00, 0x09, 0x00, 0x00, 0x01, 0x00, 0x00, 0x00, 0xf0, 0x09, 0x00, 0x00, 0x01, 0x00, 0x00, 0x00
        /* <DEDUP_REMOVED lines=198> */
        /*0c9c*/ 	.byte	0x60, 0x0e, 0x01, 0x00


	//----- nvinfo : EIATTR_MERCURY_ISA_VERSION
	.align		4
.L_22:
        /*0ca0*/ 	.byte	0x03, 0x5f
        /*0ca2*/ 	.short	0x0101


	//----- nvinfo : EIATTR_INT_WARP_WIDE_INSTR_OFFSETS
	.align		4
        /*0ca4*/ 	.byte	0x04, 0x31
        /*0ca6*/ 	.short	(.L_24 - .L_23)


	//   ....[0]....
.L_23:
        /*0ca8*/ 	.word	0x00000740


	//   ....[1]....
        /*0cac*/ 	.word	0x00000760


	//   ....[2]....
        /*0cb0*/ 	.word	0x000008d0


	//----- nvinfo : EIATTR_COOP_GROUP_MASK_REGIDS
	.align		4
.L_24:
        /*0cb4*/ 	.byte	0x04, 0x29
        /*0cb6*/ 	.short	(.L_26 - .L_25)


	//   ....[0]....
.L_25:
        /*0cb8*/ 	.word	0xffffffff


	//   ....[1]....
        /*0cbc*/ 	.word	0xffffffff


	//   ....[2]....
        /*0cc0*/ 	.word	0xffffffff


	//   ....[3]....
        /*0cc4*/ 	.word	0xffffffff


	//   ....[4]....
        /*0cc8*/ 	.word	0xffffffff


	//   ....[5]....
        /*0ccc*/ 	.word	0xffffffff


	//----- nvinfo : EIATTR_COOP_GROUP_INSTR_OFFSETS
	.align		4
.L_26:
        /*0cd0*/ 	.byte	0x04, 0x28
        /*0cd2*/ 	.short	(.L_28 - .L_27)


	//   ....[0]....
.L_27:
        /*0cd4*/ 	.word	0x00000070


	//   ....[1]....
        /*0cd8*/ 	.word	0x00000080


	//   ....[2]....
        /*0cdc*/ 	.word	0x000001a0


	//   ....[3]....
        /*0ce0*/ 	.word	0x000005b0


	//   ....[4]....
        /*0ce4*/ 	.word	0x00000a30


	//   ....[5]....
        /*0ce8*/ 	.word	0x000017b0


	//----- nvinfo : EIATTR_REG_RECONFIG
	.align		4
.L_28:
        /*0cec*/ 	.byte	0x01, 0x54
	.zero		2


	//----- nvinfo : EIATTR_MBARRIER_INSTR_OFFSETS
	.align		4
        /*0cf0*/ 	.byte	0x04, 0x39
        /*0cf2*/ 	.short	(.L_30 - .L_29)


	//   ....[0]....
.L_29:
        /*0cf4*/ 	.word	0x00000340
        /*0cf8*/ 	.word	0x000000ff
        /*0cfc*/ 	.word	0x00000000
        /*0d00*/ 	.short	0x0100
        /*0d02*/ 	.byte	0x09
	.zero		1


	//   ....[1]....
        /*0d04*/ 	.word	0x00000350
        /*0d08*/ 	.word	0x000000ff
        /*0d0c*/ 	.word	0x00000090
        /*0d10*/ 	.short	0x0100
        /*0d12*/ 	.byte	0x09
	.zero		1


	//   ....[2]....
        /*0d14*/ 	.word	0x00000360
        /*0d18*/ 	.word	0x000000ff
        /*0d1c*/ 	.word	0x00000008
        /*0d20*/ 	.short	0x0100
        /*0d22*/ 	.byte	0x09
	.zero		1


	//   ....[3]....
        /*0d24*/ 	.word	0x00000370
        /*0d28*/ 	.word	0x000000ff
        /*0d2c*/ 	.word	0x00000098
        /*0d30*/ 	.short	0x0100
        /*0d32*/ 	.byte	0x09
	.zero		1


	//   ....[4]....
        /*0d34*/ 	.word	0x00000380
        /*0d38*/ 	.word	0x000000ff
        /*0d3c*/ 	.word	0x00000010
        /*0d40*/ 	.short	0x0100
        /*0d42*/ 	.byte	0x09
	.zero		1


	//   ....[5]....
        /*0d44*/ 	.word	0x00000390
        /*0d48*/ 	.word	0x000000ff
        /*0d4c*/ 	.word	0x000000a0
        /*0d50*/ 	.short	0x0100
        /*0d52*/ 	.byte	0x09
	.zero		1


	//   ....[6]....
        /*0d54*/ 	.word	0x000003a0
        /*0d58*/ 	.word	0x000000ff
        /*0d5c*/ 	.word	0x00000018
        /*0d60*/ 	.short	0x0100
        /*0d62*/ 	.byte	0x09
	.zero		1


	//   ....[7]....
        /*0d64*/ 	.word	0x000003b0
        /*0d68*/ 	.word	0x000000ff
        /*0d6c*/ 	.word	0x000000a8
        /*0d70*/ 	.short	0x0100
        /*0d72*/ 	.byte	0x09
	.zero		1


	//   ....[8]....
        /*0d74*/ 	.word	0x000003c0
        /*0d78*/ 	.word	0x000000ff
        /*0d7c*/ 	.word	0x00000020
        /*0d80*/ 	.short	0x0100
        /*0d82*/ 	.byte	0x09
	.zero		1


	//   ....[9]....
        /*0d84*/ 	.word	0x000003d0
        /*0d88*/ 	.word	0x000000ff
        /*0d8c*/ 	.word	0x000000b0
        /*0d90*/ 	.short	0x0100
        /*0d92*/ 	.byte	0x09
	.zero		1


	//   ....[10]....
        /*0d94*/ 	.word	0x000003e0
        /*0d98*/ 	.word	0x000000ff
        /*0d9c*/ 	.word	0x00000028
        /*0da0*/ 	.short	0x0100
        /*0da2*/ 	.byte	0x09
	.zero		1


	//   ....[11]....
        /*0da4*/ 	.word	0x000003f0
        /*0da8*/ 	.word	0x000000ff
        /*0dac*/ 	.word	0x000000b8
        /*0db0*/ 	.short	0x0100
        /*0db2*/ 	.byte	0x09
	.zero		1


	//   ....[12]....
        /*0db4*/ 	.word	0x00000400
        /*0db8*/ 	.word	0x000000ff
        /*0dbc*/ 	.word	0x00000030
        /*0dc0*/ 	.short	0x0100
        /*0dc2*/ 	.byte	0x09
	.zero		1


	//   ....[13]....
        /*0dc4*/ 	.word	0x00000410
        /*0dc8*/ 	.word	0x000000ff
        /*0dcc*/ 	.word	0x000000c0
        /*0dd0*/ 	.short	0x0100
        /*0dd2*/ 	.byte	0x09
	.zero		1


	//   ....[14]....
        /*0dd4*/ 	.word	0x00000420
        /*0dd8*/ 	.word	0x000000ff
        /*0ddc*/ 	.word	0x00000038
        /*0de0*/ 	.short	0x0100
        /*0de2*/ 	.byte	0x09
	.zero		1


	//   ....[15]....
        /*0de4*/ 	.word	0x00000430
        /*0de8*/ 	.word	0x000000ff
        /*0dec*/ 	.word	0x000000c8
        /*0df0*/ 	.short	0x0100
        /*0df2*/ 	.byte	0x09
	.zero		1


	//   ....[16]....
        /*0df4*/ 	.word	0x00000440
        /*0df8*/ 	.word	0x000000ff
        /*0dfc*/ 	.word	0x00000040
        /*0e00*/ 	.short	0x0100
        /*0e02*/ 	.byte	0x09
	.zero		1


	//   ....[17]....
        /*0e04*/ 	.word	0x00000450
        /*0e08*/ 	.word	0x000000ff
        /*0e0c*/ 	.word	0x000000d0
        /*0e10*/ 	.short	0x0100
        /*0e12*/ 	.byte	0x09
	.zero		1


	//   ....[18]....
        /*0e14*/ 	.word	0x00000460
        /*0e18*/ 	.word	0x000000ff
        /*0e1c*/ 	.word	0x00000048
        /*0e20*/ 	.short	0x0100
        /*0e22*/ 	.byte	0x09
	.zero		1


	//   ....[19]....
        /*0e24*/ 	.word	0x00000470
        /*0e28*/ 	.word	0x000000ff
        /*0e2c*/ 	.word	0x000000d8
        /*0e30*/ 	.short	0x0100
        /*0e32*/ 	.byte	0x09
	.zero		1


	//   ....[20]....
        /*0e34*/ 	.word	0x00000480
        /*0e38*/ 	.word	0x000000ff
        /*0e3c*/ 	.word	0x00000050
        /*0e40*/ 	.short	0x0100
        /*0e42*/ 	.byte	0x09
	.zero		1


	//   ....[21]....
        /*0e44*/ 	.word	0x00000490
        /*0e48*/ 	.word	0x000000ff
        /*0e4c*/ 	.word	0x000000e0
        /*0e50*/ 	.short	0x0100
        /*0e52*/ 	.byte	0x09
	.zero		1


	//   ....[22]....
        /*0e54*/ 	.word	0x000004a0
        /*0e58*/ 	.word	0x000000ff
        /*0e5c*/ 	.word	0x00000058
        /*0e60*/ 	.short	0x0100
        /*0e62*/ 	.byte	0x09
	.zero		1


	//   ....[23]....
        /*0e64*/ 	.word	0x000004b0
        /*0e68*/ 	.word	0x000000ff
        /*0e6c*/ 	.word	0x000000e8
        /*0e70*/ 	.short	0x0100
        /*0e72*/ 	.byte	0x09
	.zero		1


	//   ....[24]....
        /*0e74*/ 	.word	0x000004c0
        /*0e78*/ 	.word	0x000000ff
        /*0e7c*/ 	.word	0x00000060
        /*0e80*/ 	.short	0x0100
        /*0e82*/ 	.byte	0x09
	.zero		1


	//   ....[25]....
        /*0e84*/ 	.word	0x000004d0
        /*0e88*/ 	.word	0x000000ff
        /*0e8c*/ 	.word	0x000000f0
        /*0e90*/ 	.short	0x0100
        /*0e92*/ 	.byte	0x09
	.zero		1


	//   ....[26]....
        /*0e94*/ 	.word	0x000004e0
        /*0e98*/ 	.word	0x000000ff
        /*0e9c*/ 	.word	0x00000068
        /*0ea0*/ 	.short	0x0100
        /*0ea2*/ 	.byte	0x09
	.zero		1


	//   ....[27]....
        /*0ea4*/ 	.word	0x000004f0
        /*0ea8*/ 	.word	0x000000ff
        /*0eac*/ 	.word	0x000000f8
        /*0eb0*/ 	.short	0x0100
        /*0eb2*/ 	.byte	0x09
	.zero		1


	//   ....[28]....
        /*0eb4*/ 	.word	0x00000500
        /*0eb8*/ 	.word	0x000000ff
        /*0ebc*/ 	.word	0x00000070
        /*0ec0*/ 	.short	0x0100
        /*0ec2*/ 	.byte	0x09
	.zero		1


	//   ....[29]....
        /*0ec4*/ 	.word	0x00000510
        /*0ec8*/ 	.word	0x000000ff
        /*0ecc*/ 	.word	0x00000100
        /*0ed0*/ 	.short	0x0100
        /*0ed2*/ 	.byte	0x09
	.zero		1


	//   ....[30]....
        /*0ed4*/ 	.word	0x00000520
        /*0ed8*/ 	.word	0x000000ff
        /*0edc*/ 	.word	0x00000078
        /*0ee0*/ 	.short	0x0100
        /*0ee2*/ 	.byte	0x09
	.zero		1


	//   ....[31]....
        /*0ee4*/ 	.word	0x00000530
        /*0ee8*/ 	.word	0x000000ff
        /*0eec*/ 	.word	0x00000108
        /*0ef0*/ 	.short	0x0100
        /*0ef2*/ 	.byte	0x09
	.zero		1


	//   ....[32]....
        /*0ef4*/ 	.word	0x00000540
        /*0ef8*/ 	.word	0x000000ff
        /*0efc*/ 	.word	0x00000080
        /*0f00*/ 	.short	0x0100
        /*0f02*/ 	.byte	0x09
	.zero		1


	//   ....[33]....
        /*0f04*/ 	.word	0x00000550
        /*0f08*/ 	.word	0x000000ff
        /*0f0c*/ 	.word	0x00000110
        /*0f10*/ 	.short	0x0100
        /*0f12*/ 	.byte	0x09
	.zero		1


	//   ....[34]....
        /*0f14*/ 	.word	0x00000560
        /*0f18*/ 	.word	0x000000ff
        /*0f1c*/ 	.word	0x00000088
        /*0f20*/ 	.short	0x0100
        /*0f22*/ 	.byte	0x09
	.zero		1


	//   ....[35]....
        /*0f24*/ 	.word	0x00000570
        /*0f28*/ 	.word	0x000000ff
        /*0f2c*/ 	.word	0x00000118
        /*0f30*/ 	.short	0x0100
        /*0f32*/ 	.byte	0x09
	.zero		1


	//   ....[36]....
        /*0f34*/ 	.word	0x00000960
        /*0f38*/ 	.word	0x000000ff
        /*0f3c*/ 	.word	0x00000130
        /*0f40*/ 	.short	0x0100
        /*0f42*/ 	.byte	0x06
	.zero		1


	//   ....[37]....
        /*0f44*/ 	.word	0x000009d0
        /*0f48*/ 	.word	0x000000ff
        /*0f4c*/ 	.word	0x00000138
        /*0f50*/ 	.short	0x0100
        /*0f52*/ 	.byte	0x06
	.zero		1


	//   ....[38]....
        /*0f54*/ 	.word	0x00001fc0
        /*0f58*/ 	.word	0x000000ff
        /*0f5c*/ 	.word	0x00000000
        /*0f60*/ 	.short	0x010a
        /*0f62*/ 	.byte	0x07
	.zero		1


	//   ....[39]....
        /*0f64*/ 	.word	0x00002020
        /*0f68*/ 	.word	0x000000ff
        /*0f6c*/ 	.word	0x00000000
        /*0f70*/ 	.short	0x010a
        /*0f72*/ 	.byte	0x07
	.zero		1


	//   ....[40]....
        /*0f74*/ 	.word	0x000031f0
        /*0f78*/ 	.word	0x000000ff
        /*0f7c*/ 	.word	0x00000000
        /*0f80*/ 	.short	0x010a
        /*0f82*/ 	.byte	0x09
	.zero		1


	//   ....[41]....
        /*0f84*/ 	.word	0x00003230
        /*0f88*/ 	.word	0x000000ff
        /*0f8c*/ 	.word	0x00000000
        /*0f90*/ 	.short	0x010a
        /*0f92*/ 	.byte	0x09
	.zero		1


	//   ....[42]....
        /*0f94*/ 	.word	0x000042a0
        /*0f98*/ 	.word	0x000000e5
        /*0f9c*/ 	.word	0x00000000
        /*0fa0*/ 	.short	0x0101
        /*0fa2*/ 	.byte	0x3f
	.zero		1


	//   ....[43]....
        /*0fa4*/ 	.word	0x000054c0
        /*0fa8*/ 	.word	0x00000018
        /*0fac*/ 	.word	0x00000000
        /*0fb0*/ 	.short	0x0101
        /*0fb2*/ 	.byte	0x3f
	.zero		1


	//   ....[44]....
        /*0fb4*/ 	.word	0x0000f880
        /*0fb8*/ 	.word	0x0000000b
        /*0fbc*/ 	.word	0x00000090
        /*0fc0*/ 	.short	0x010a
        /*0fc2*/ 	.byte	0x3f
	.zero		1


	//   ....[45]....
        /*0fc4*/ 	.word	0x0000fc50
        /*0fc8*/ 	.word	0x00000004
        /*0fcc*/ 	.word	0x00000138
        /*0fd0*/ 	.short	0x0101
        /*0fd2*/ 	.byte	0x3f
	.zero		1


	//   ....[46]....
        /*0fd4*/ 	.word	0x000103d0
        /*0fd8*/ 	.word	0x00000007
        /*0fdc*/ 	.word	0x00000000
        /*0fe0*/ 	.short	0x010a
        /*0fe2*/ 	.byte	0x3f
	.zero		1


	//   ....[47]....
        /*0fe4*/ 	.word	0x00010450
        /*0fe8*/ 	.word	0x00000009
        /*0fec*/ 	.word	0x00000000
        /*0ff0*/ 	.short	0x010a
        /*0ff2*/ 	.byte	0x3f
	.zero		1


	//   ....[48]....
        /*0ff4*/ 	.word	0x000104e0
        /*0ff8*/ 	.word	0x00000006
        /*0ffc*/ 	.word	0x00000000
        /*1000*/ 	.short	0x010a
        /*1002*/ 	.byte	0x3f
	.zero		1


	//   ....[49]....
        /*1004*/ 	.word	0x00010570
        /*1008*/ 	.word	0x00000009
        /*100c*/ 	.word	0x00000000
        /*1010*/ 	.short	0x010a
        /*1012*/ 	.byte	0x3f
	.zero		1


	//   ....[50]....
        /*1014*/ 	.word	0x00010600
        /*1018*/ 	.word	0x00000006
        /*101c*/ 	.word	0x00000000
        /*1020*/ 	.short	0x010a
        /*1022*/ 	.byte	0x3f
	.zero		1


	//   ....[51]....
        /*1024*/ 	.word	0x00010690
        /*1028*/ 	.word	0x00000009
        /*102c*/ 	.word	0x00000000
        /*1030*/ 	.short	0x010a
        /*1032*/ 	.byte	0x3f
	.zero		1


	//   ....[52]....
        /*1034*/ 	.word	0x00010720
        /*1038*/ 	.word	0x00000006
        /*103c*/ 	.word	0x00000000
        /*1040*/ 	.short	0x010a
        /*1042*/ 	.byte	0x3f
	.zero		1


	//   ....[53]....
        /*1044*/ 	.word	0x000107b0
        /*1048*/ 	.word	0x00000009
        /*104c*/ 	.word	0x00000000
        /*1050*/ 	.short	0x010a
        /*1052*/ 	.byte	0x3f
	.zero		1


	//   ....[54]....
        /*1054*/ 	.word	0x00010840
        /*1058*/ 	.word	0x00000006
        /*105c*/ 	.word	0x00000000
        /*1060*/ 	.short	0x010a
        /*1062*/ 	.byte	0x3f
	.zero		1


	//   ....[55]....
        /*1064*/ 	.word	0x000108d0
        /*1068*/ 	.word	0x00000009
        /*106c*/ 	.word	0x00000000
        /*1070*/ 	.short	0x010a
        /*1072*/ 	.byte	0x3f
	.zero		1


	//   ....[56]....
        /*1074*/ 	.word	0x00010960
        /*1078*/ 	.word	0x00000006
        /*107c*/ 	.word	0x00000000
        /*1080*/ 	.short	0x010a
        /*1082*/ 	.byte	0x3f
	.zero		1


	//   ....[57]....
        /*1084*/ 	.word	0x000109f0
        /*1088*/ 	.word	0x00000009
        /*108c*/ 	.word	0x00000000
        /*1090*/ 	.short	0x010a
        /*1092*/ 	.byte	0x3f
	.zero		1


	//   ....[58]....
        /*1094*/ 	.word	0x00010a80
        /*1098*/ 	.word	0x00000006
        /*109c*/ 	.word	0x00000000
        /*10a0*/ 	.short	0x010a
        /*10a2*/ 	.byte	0x3f
	.zero		1


	//   ....[59]....
        /*10a4*/ 	.word	0x00010b10
        /*10a8*/ 	.word	0x00000009
        /*10ac*/ 	.word	0x00000000
        /*10b0*/ 	.short	0x010a
        /*10b2*/ 	.byte	0x3f
	.zero		1


	//   ....[60]....
        /*10b4*/ 	.word	0x00010ba0
        /*10b8*/ 	.word	0x00000006
        /*10bc*/ 	.word	0x00000000
        /*10c0*/ 	.short	0x010a
        /*10c2*/ 	.byte	0x3f
	.zero		1


	//   ....[61]....
        /*10c4*/ 	.word	0x00010c30
        /*10c8*/ 	.word	0x00000009
        /*10cc*/ 	.word	0x00000000
        /*10d0*/ 	.short	0x010a
        /*10d2*/ 	.byte	0x3f
	.zero		1


	//   ....[62]....
        /*10d4*/ 	.word	0x00010cc0
        /*10d8*/ 	.word	0x00000006
        /*10dc*/ 	.word	0x00000000
        /*10e0*/ 	.short	0x010a
        /*10e2*/ 	.byte	0x3f
	.zero		1


	//   ....[63]....
        /*10e4*/ 	.word	0x00010d50
        /*10e8*/ 	.word	0x00000003
        /*10ec*/ 	.word	0x00000000
        /*10f0*/ 	.short	0x010a
        /*10f2*/ 	.byte	0x3f
	.zero		1


	//   ....[64]....
        /*10f4*/ 	.word	0x00010dc0
        /*10f8*/ 	.word	0x00000003
        /*10fc*/ 	.word	0x00000000
        /*1100*/ 	.short	0x010a
        /*1102*/ 	.byte	0x3f
	.zero		1


	//   ....[65]....
        /*1104*/ 	.word	0x00010e30
        /*1108*/ 	.word	0x00000000
        /*110c*/ 	.word	0x00000000
        /*1110*/ 	.short	0x010a
        /*1112*/ 	.byte	0x3f
	.zero		1


	//   ....[66]....
        /*1114*/ 	.word	0x00010f10
        /*1118*/ 	.word	0x0000000b
        /*111c*/ 	.word	0x00000090
        /*1120*/ 	.short	0x010a
        /*1122*/ 	.byte	0x3f
	.zero		1


	//   ....[67]....
        /*1124*/ 	.word	0x00010fe0
        /*1128*/ 	.word	0x00000007
        /*112c*/ 	.word	0x00000000
        /*1130*/ 	.short	0x010a
        /*1132*/ 	.byte	0x3f
	.zero		1


	//   ....[68]....
        /*1134*/ 	.word	0x00011030
        /*1138*/ 	.word	0x00000009
        /*113c*/ 	.word	0x00000000
        /*1140*/ 	.short	0x010a
        /*1142*/ 	.byte	0x3f
	.zero		1


	//   ....[69]....
        /*1144*/ 	.word	0x00011080
        /*1148*/ 	.word	0x00000006
        /*114c*/ 	.word	0x00000000
        /*1150*/ 	.short	0x010a
        /*1152*/ 	.byte	0x3f
	.zero		1


	//   ....[70]....
        /*1154*/ 	.word	0x000110d0
        /*1158*/ 	.word	0x00000009
        /*115c*/ 	.word	0x00000000
        /*1160*/ 	.short	0x010a
        /*1162*/ 	.byte	0x3f
	.zero		1


	//   ....[71]....
        /*1164*/ 	.word	0x00011120
        /*1168*/ 	.word	0x00000006
        /*116c*/ 	.word	0x00000000
        /*1170*/ 	.short	0x010a
        /*1172*/ 	.byte	0x3f
	.zero		1


	//   ....[72]....
        /*1174*/ 	.word	0x00011170
        /*1178*/ 	.word	0x00000009
        /*117c*/ 	.word	0x00000000
        /*1180*/ 	.short	0x010a
        /*1182*/ 	.byte	0x3f
	.zero		1


	//   ....[73]....
        /*1184*/ 	.word	0x000111c0
        /*1188*/ 	.word	0x00000006
        /*118c*/ 	.word	0x00000000
        /*1190*/ 	.short	0x010a
        /*1192*/ 	.byte	0x3f
	.zero		1


	//   ....[74]....
        /*1194*/ 	.word	0x00011210
        /*1198*/ 	.word	0x00000009
        /*119c*/ 	.word	0x00000000
        /*11a0*/ 	.short	0x010a
        /*11a2*/ 	.byte	0x3f
	.zero		1


	//   ....[75]....
        /*11a4*/ 	.word	0x00011260
        /*11a8*/ 	.word	0x00000006
        /*11ac*/ 	.word	0x00000000
        /*11b0*/ 	.short	0x010a
        /*11b2*/ 	.byte	0x3f
	.zero		1


	//   ....[76]....
        /*11b4*/ 	.word	0x000112b0
        /*11b8*/ 	.word	0x00000009
        /*11bc*/ 	.word	0x00000000
        /*11c0*/ 	.short	0x010a
        /*11c2*/ 	.byte	0x3f
	.zero		1


	//   ....[77]....
        /*11c4*/ 	.word	0x00011300
        /*11c8*/ 	.word	0x00000006
        /*11cc*/ 	.word	0x00000000
        /*11d0*/ 	.short	0x010a
        /*11d2*/ 	.byte	0x3f
	.zero		1


	//   ....[78]....
        /*11d4*/ 	.word	0x00011350
        /*11d8*/ 	.word	0x00000009
        /*11dc*/ 	.word	0x00000000
        /*11e0*/ 	.short	0x010a
        /*11e2*/ 	.byte	0x3f
	.zero		1


	//   ....[79]....
        /*11e4*/ 	.word	0x000113a0
        /*11e8*/ 	.word	0x00000006
        /*11ec*/ 	.word	0x00000000
        /*11f0*/ 	.short	0x010a
        /*11f2*/ 	.byte	0x3f
	.zero		1


	//   ....[80]....
        /*11f4*/ 	.word	0x000113f0
        /*11f8*/ 	.word	0x00000009
        /*11fc*/ 	.word	0x00000000
        /*1200*/ 	.short	0x010a
        /*1202*/ 	.byte	0x3f
	.zero		1


	//   ....[81]....
        /*1204*/ 	.word	0x00011440
        /*1208*/ 	.word	0x00000006
        /*120c*/ 	.word	0x00000000
        /*1210*/ 	.short	0x010a
        /*1212*/ 	.byte	0x3f
	.zero		1


	//   ....[82]....
        /*1214*/ 	.word	0x00011490
        /*1218*/ 	.word	0x00000009
        /*121c*/ 	.word	0x00000000
        /*1220*/ 	.short	0x010a
        /*1222*/ 	.byte	0x3f
	.zero		1


	//   ....[83]....
        /*1224*/ 	.word	0x000114e0
        /*1228*/ 	.word	0x00000006
        /*122c*/ 	.word	0x00000000
        /*1230*/ 	.short	0x010a
        /*1232*/ 	.byte	0x3f
	.zero		1


	//----- nvinfo : EIATTR_NUM_MBARRIERS
	.align		4
.L_30:
        /*1234*/ 	.byte	0x03, 0x38
        /*1236*/ 	.short	0x0026


	//----- nvinfo : EIATTR_EXIT_INSTR_OFFSETS
	.align		4
        /*1238*/ 	.byte	0x04, 0x1c
        /*123a*/ 	.short	(.L_32 - .L_31)


	//   ....[0]....
.L_31:
        /*123c*/ 	.word	0x00000bc0


	//   ....[1]....
        /*1240*/ 	.word	0x00001450


	//   ....[2]....
        /*1244*/ 	.word	0x0000ef60


	//   ....[3]....
        /*1248*/ 	.word	0x0000f4f0


	//   ....[4]....
        /*124c*/ 	.word	0x00010da0


	//----- nvinfo : EIATTR_MAX_THREADS
	.align		4
.L_32:
        /*1250*/ 	.byte	0x04, 0x05
        /*1252*/ 	.short	(.L_34 - .L_33)
.L_33:
        /*1254*/ 	.word	0x00000180
        /*1258*/ 	.word	0x00000001
        /*125c*/ 	.word	0x00000001


	//----- nvinfo : EIATTR_CRS_STACK_SIZE
	.align		4
.L_34:
        /*1260*/ 	.byte	0x04, 0x1e
        /*1262*/ 	.short	(.L_36 - .L_35)
.L_35:
        /*1264*/ 	.word	0x00000000


	//----- nvinfo : EIATTR_CBANK_PARAM_SIZE
	.align		4
.L_36:
        /*1268*/ 	.byte	0x03, 0x19
        /*126a*/ 	.short	0x0470


	//----- nvinfo : EIATTR_PARAM_CBANK
	.align		4
        /*126c*/ 	.byte	0x04, 0x0a
        /*126e*/ 	.short	(.L_38 - .L_37)
	.align		4
.L_37:
        /*1270*/ 	.word	index@(.nv.constant0._ZN7cutlass13device_kernelINS_4gemm6kernel13GemmUniversalIN4cute5tupleIJiiiiEEENS1_10collective13CollectiveMmaINS1_37MainloopSm90TmaGmmaWarpSpecializedFP8ILi18ENS5_IJNS4_1CILi2EEENSA_ILi1EEESC_EEENS1_35KernelTmaWarpSpecializedCooperativeEEENS5_IJNSA_ILi256EEENSA_ILi128EEENSA_ILi32EEEEEENS_12float_e5m2_tENS5_IJlSC_lEEESK_SL_NS4_8TiledMMAINS4_8MMA_AtomIJNS4_4SM904GMMA31MMA_64x128x32_F32E5M2E5M2_SS_TNILNSP_7ScaleInE1ELSR_1EEEEEENS4_6LayoutISD_NS5_IJSC_NSA_ILi0EEESV_EEEEENS5_IJNS4_10UnderscoreESY_SY_EEEEENS4_13SM90_TMA_LOADENS4_14ComposedLayoutINS4_7SwizzleILi1ELi4ELi3EEENS4_18smem_ptr_flag_bitsILi8EEENSU_INS5_IJNSA_ILi8EEESI_EEENS5_IJSI_SC_EEEEEEEvNS4_8identityENS4_23SM90_TMA_LOAD_MULTICASTES1B_vS1C_EENS_8epilogue10collective6detail29Sm90TmaWarpSpecializedAdapterINS1G_15DefaultEpilogueISK_SL_SL_NS1F_6thread17LinearCombinationISK_Li1EffLNS1K_9ScaleType4KindE0ELNS_15FloatRoundStyleE2ESK_EENS1_15EpilogueDefaultEEEEEvvEEEEvNT_6ParamsE)
        /*1274*/ 	.short	0x0210
        /*1276*/ 	.short	0x0470


	//----- nvinfo : EIATTR_SW_WAR
	.align		4
.L_38:
        /*1278*/ 	.byte	0x04, 0x36
        /*127a*/ 	.short	(.L_40 - .L_39)
.L_39:
        /*127c*/ 	.word	0x00000008
.L_40:


//--------------------- .nv.callgraph             --------------------------
	.section	.nv.callgraph,"",@"SHT_CUDA_CALLGRAPH"
	.align	4
	.sectionentsize	8
	.align		4
        /*0000*/ 	.word	0x00000000
	.align		4
        /*0004*/ 	.word	0xffffffff
	.align		4
        /*0008*/ 	.word	0x00000000
	.align		4
        /*000c*/ 	.word	0xfffffffe
	.align		4
        /*0010*/ 	.word	0x00000000
	.align		4
        /*0014*/ 	.word	0xfffffffd
	.align		4
        /*0018*/ 	.word	0x00000000
	.align		4
        /*001c*/ 	.word	0xfffffffc


//--------------------- .nv.constant4             --------------------------
	.section	.nv.constant4,"a",@progbits
	.align	8
	.align		8
.nv.constant4:
        /*0000*/ 	.dword	_ZN39_INTERNAL_2f6a0d4d_4_k_cu_c2fdc2ea_51854cuda3std3__45__cpo5beginE
	.align		8
        /*0008*/ 	.dword	_ZN39_INTERNAL_2f6a0d4d_4_k_cu_c2fdc2ea_51854cuda3std3__45__cpo3endE
	.align		8
        /*0010*/ 	.dword	_ZN39_INTERNAL_2f6a0d4d_4_k_cu_c2fdc2ea_51854cuda3std3__45__cpo6cbeginE
	.align		8
        /*0018*/ 	.dword	_ZN39_INTERNAL_2f6a0d4d_4_k_cu_c2fdc2ea_51854cuda3std3__45__cpo4cendE
	.align		8
        /*0020*/ 	.dword	_ZN39_INTERNAL_2f6a0d4d_4_k_cu_c2fdc2ea_51854cuda3std3__441_GLOBAL__N__2f6a0d4d_4_k_cu_c2fdc2ea_51856ignoreE
	.align		8
        /*0028*/ 	.dword	_ZN39_INTERNAL_2f6a0d4d_4_k_cu_c2fdc2ea_51854cuda3std3__419piecewise_constructE
	.align		8
        /*0030*/ 	.dword	_ZN39_INTERNAL_2f6a0d4d_4_k_cu_c2fdc2ea_51854cuda3std3__48in_placeE
	.align		8
        /*0038*/ 	.dword	_ZN39_INTERNAL_2f6a0d4d_4_k_cu_c2fdc2ea_51854cuda3std6ranges3__45__cpo4swapE
	.align		8
        /*0040*/ 	.dword	_ZN39_INTERNAL_2f6a0d4d_4_k_cu_c2fdc2ea_51854cuda3std6ranges3__45__cpo9iter_moveE
	.align		8
        /*0048*/ 	.dword	_ZN39_INTERNAL_2f6a0d4d_4_k_cu_c2fdc2ea_51854cute7productE
	.align		8
        /*0050*/ 	.dword	_ZN39_INTERNAL_2f6a0d4d_4_k_cu_c2fdc2ea_51854cute1_E


//--------------------- .text._ZN7cutlass13device_kernelINS_4gemm6kernel13GemmUniversalIN4cute5tupleIJiiiiEEENS1_10collective13CollectiveMmaINS1_37MainloopSm90TmaGmmaWarpSpecializedFP8ILi18ENS5_IJNS4_1CILi2EEENSA_ILi1EEESC_EEENS1_35KernelTmaWarpSpecializedCooperativeEEENS5_IJNSA_ILi256EEENSA_ILi128EEENSA_ILi32EEEEEENS_12float_e5m2_tENS5_IJlSC_lEEESK_SL_NS4_8TiledMMAINS4_8MMA_AtomIJNS4_4SM904GMMA31MMA_64x128x32_F32E5M2E5M2_SS_TNILNSP_7ScaleInE1ELSR_1EEEEEENS4_6LayoutISD_NS5_IJSC_NSA_ILi0EEESV_EEEEENS5_IJNS4_10UnderscoreESY_SY_EEEEENS4_13SM90_TMA_LOADENS4_14ComposedLayoutINS4_7SwizzleILi1ELi4ELi3EEENS4_18smem_ptr_flag_bitsILi8EEENSU_INS5_IJNSA_ILi8EEESI_EEENS5_IJSI_SC_EEEEEEEvNS4_8identityENS4_23SM90_TMA_LOAD_MULTICASTES1B_vS1C_EENS_8epilogue10collective6detail29Sm90TmaWarpSpecializedAdapterINS1G_15DefaultEpilogueISK_SL_SL_NS1F_6thread17LinearCombinationISK_Li1EffLNS1K_9ScaleType4KindE0ELNS_15FloatRoundStyleE2ESK_EENS1_15EpilogueDefaultEEEEEvvEEEEvNT_6ParamsE --------------------------
	.section	.text._ZN7cutlass13device_kernelINS_4gemm6kernel13GemmUniversalIN4cute5tupleIJiiiiEEENS1_10collective13CollectiveMmaINS1_37MainloopSm90TmaGmmaWarpSpecializedFP8ILi18ENS5_IJNS4_1CILi2EEENSA_ILi1EEESC_EEENS1_35KernelTmaWarpSpecializedCooperativeEEENS5_IJNSA_ILi256EEENSA_ILi128EEENSA_ILi32EEEEEENS_12float_e5m2_tENS5_IJlSC_lEEESK_SL_NS4_8TiledMMAINS4_8MMA_AtomIJNS4_4SM904GMMA31MMA_64x128x32_F32E5M2E5M2_SS_TNILNSP_7ScaleInE1ELSR_1EEEEEENS4_6LayoutISD_NS5_IJSC_NSA_ILi0EEESV_EEEEENS5_IJNS4_10UnderscoreESY_SY_EEEEENS4_13SM90_TMA_LOADENS4_14ComposedLayoutINS4_7SwizzleILi1ELi4ELi3EEENS4_18smem_ptr_flag_bitsILi8EEENSU_INS5_IJNSA_ILi8EEESI_EEENS5_IJSI_SC_EEEEEEEvNS4_8identityENS4_23SM90_TMA_LOAD_MULTICASTES1B_vS1C_EENS_8epilogue10collective6detail29Sm90TmaWarpSpecializedAdapterINS1G_15DefaultEpilogueISK_SL_SL_NS1F_6thread17LinearCombinationISK_Li1EffLNS1K_9ScaleType4KindE0ELNS_15FloatRoundStyleE2ESK_EENS1_15EpilogueDefaultEEEEEvvEEEEvNT_6ParamsE,"ax",@progbits
	.align	128
.text._ZN7cutlass13device_kernelINS_4gemm6kernel13GemmUniversalIN4cute5tupleIJiiiiEEENS1_10collective13CollectiveMmaINS1_37MainloopSm90TmaGmmaWarpSpecializedFP8ILi18ENS5_IJNS4_1CILi2EEENSA_ILi1EEESC_EEENS1_35KernelTmaWarpSpecializedCooperativeEEENS5_IJNSA_ILi256EEENSA_ILi128EEENSA_ILi32EEEEEENS_12float_e5m2_tENS5_IJlSC_lEEESK_SL_NS4_8TiledMMAINS4_8MMA_AtomIJNS4_4SM904GMMA31MMA_64x128x32_F32E5M2E5M2_SS_TNILNSP_7ScaleInE1ELSR_1EEEEEENS4_6LayoutISD_NS5_IJSC_NSA_ILi0EEESV_EEEEENS5_IJNS4_10UnderscoreESY_SY_EEEEENS4_13SM90_TMA_LOADENS4_14ComposedLayoutINS4_7SwizzleILi1ELi4ELi3EEENS4_18smem_ptr_flag_bitsILi8EEENSU_INS5_IJNSA_ILi8EEESI_EEENS5_IJSI_SC_EEEEEEEvNS4_8identityENS4_23SM90_TMA_LOAD_MULTICASTES1B_vS1C_EENS_8epilogue10collective6detail29Sm90TmaWarpSpecializedAdapterINS1G_15DefaultEpilogueISK_SL_SL_NS1F_6thread17LinearCombinationISK_Li1EffLNS1K_9ScaleType4KindE0ELNS_15FloatRoundStyleE2ESK_EENS1_15EpilogueDefaultEEEEEvvEEEEvNT_6ParamsE:
        .type           _ZN7cutlass13device_kernelINS_4gemm6kernel13GemmUniversalIN4cute5tupleIJiiiiEEENS1_10collective13CollectiveMmaINS1_37MainloopSm90TmaGmmaWarpSpecializedFP8ILi18ENS5_IJNS4_1CILi2EEENSA_ILi1EEESC_EEENS1_35KernelTmaWarpSpecializedCooperativeEEENS5_IJNSA_ILi256EEENSA_ILi128EEENSA_ILi32EEEEEENS_12float_e5m2_tENS5_IJlSC_lEEESK_SL_NS4_8TiledMMAINS4_8MMA_AtomIJNS4_4SM904GMMA31MMA_64x128x32_F32E5M2E5M2_SS_TNILNSP_7ScaleInE1ELSR_1EEEEEENS4_6LayoutISD_NS5_IJSC_NSA_ILi0EEESV_EEEEENS5_IJNS4_10UnderscoreESY_SY_EEEEENS4_13SM90_TMA_LOADENS4_14ComposedLayoutINS4_7SwizzleILi1ELi4ELi3EEENS4_18smem_ptr_flag_bitsILi8EEENSU_INS5_IJNSA_ILi8EEESI_EEENS5_IJSI_SC_EEEEEEEvNS4_8identityENS4_23SM90_TMA_LOAD_MULTICASTES1B_vS1C_EENS_8epilogue10collective6detail29Sm90TmaWarpSpecializedAdapterINS1G_15DefaultEpilogueISK_SL_SL_NS1F_6thread17LinearCombinationISK_Li1EffLNS1K_9ScaleType4KindE0ELNS_15FloatRoundStyleE2ESK_EENS1_15EpilogueDefaultEEEEEvvEEEEvNT_6ParamsE,@function
        .size           _ZN7cutlass13device_kernelINS_4gemm6kernel13GemmUniversalIN4cute5tupleIJiiiiEEENS1_10collective13CollectiveMmaINS1_37MainloopSm90TmaGmmaWarpSpecializedFP8ILi18ENS5_IJNS4_1CILi2EEENSA_ILi1EEESC_EEENS1_35KernelTmaWarpSpecializedCooperativeEEENS5_IJNSA_ILi256EEENSA_ILi128EEENSA_ILi32EEEEEENS_12float_e5m2_tENS5_IJlSC_lEEESK_SL_NS4_8TiledMMAINS4_8MMA_AtomIJNS4_4SM904GMMA31MMA_64x128x32_F32E5M2E5M2_SS_TNILNSP_7ScaleInE1ELSR_1EEEEEENS4_6LayoutISD_NS5_IJSC_NSA_ILi0EEESV_EEEEENS5_IJNS4_10UnderscoreESY_SY_EEEEENS4_13SM90_TMA_LOADENS4_14ComposedLayoutINS4_7SwizzleILi1ELi4ELi3EEENS4_18smem_ptr_flag_bitsILi8EEENSU_INS5_IJNSA_ILi8EEESI_EEENS5_IJSI_SC_EEEEEEEvNS4_8identityENS4_23SM90_TMA_LOAD_MULTICASTES1B_vS1C_EENS_8epilogue10collective6detail29Sm90TmaWarpSpecializedAdapterINS1G_15DefaultEpilogueISK_SL_SL_NS1F_6thread17LinearCombinationISK_Li1EffLNS1K_9ScaleType4KindE0ELNS_15FloatRoundStyleE2ESK_EENS1_15EpilogueDefaultEEEEEvvEEEEvNT_6ParamsE,(.L_x_363 - _ZN7cutlass13device_kernelINS_4gemm6kernel13GemmUniversalIN4cute5tupleIJiiiiEEENS1_10collective13CollectiveMmaINS1_37MainloopSm90TmaGmmaWarpSpecializedFP8ILi18ENS5_IJNS4_1CILi2EEENSA_ILi1EEESC_EEENS1_35KernelTmaWarpSpecializedCooperativeEEENS5_IJNSA_ILi256EEENSA_ILi128EEENSA_ILi32EEEEEENS_12float_e5m2_tENS5_IJlSC_lEEESK_SL_NS4_8TiledMMAINS4_8MMA_AtomIJNS4_4SM904GMMA31MMA_64x128x32_F32E5M2E5M2_SS_TNILNSP_7ScaleInE1ELSR_1EEEEEENS4_6LayoutISD_NS5_IJSC_NSA_ILi0EEESV_EEEEENS5_IJNS4_10UnderscoreESY_SY_EEEEENS4_13SM90_TMA_LOADENS4_14ComposedLayoutINS4_7SwizzleILi1ELi4ELi3EEENS4_18smem_ptr_flag_bitsILi8EEENSU_INS5_IJNSA_ILi8EEESI_EEENS5_IJSI_SC_EEEEEEEvNS4_8identityENS4_23SM90_TMA_LOAD_MULTICASTES1B_vS1C_EENS_8epilogue10collective6detail29Sm90TmaWarpSpecializedAdapterINS1G_15DefaultEpilogueISK_SL_SL_NS1F_6thread17LinearCombinationISK_Li1EffLNS1K_9ScaleType4KindE0ELNS_15FloatRoundStyleE2ESK_EENS1_15EpilogueDefaultEEEEEvvEEEEvNT_6ParamsE)
        .other          _ZN7cutlass13device_kernelINS_4gemm6kernel13GemmUniversalIN4cute5tupleIJiiiiEEENS1_10collective13CollectiveMmaINS1_37MainloopSm90TmaGmmaWarpSpecializedFP8ILi18ENS5_IJNS4_1CILi2EEENSA_ILi1EEESC_EEENS1_35KernelTmaWarpSpecializedCooperativeEEENS5_IJNSA_ILi256EEENSA_ILi128EEENSA_ILi32EEEEEENS_12float_e5m2_tENS5_IJlSC_lEEESK_SL_NS4_8TiledMMAINS4_8MMA_AtomIJNS4_4SM904GMMA31MMA_64x128x32_F32E5M2E5M2_SS_TNILNSP_7ScaleInE1ELSR_1EEEEEENS4_6LayoutISD_NS5_IJSC_NSA_ILi0EEESV_EEEEENS5_IJNS4_10UnderscoreESY_SY_EEEEENS4_13SM90_TMA_LOADENS4_14ComposedLayoutINS4_7SwizzleILi1ELi4ELi3EEENS4_18smem_ptr_flag_bitsILi8EEENSU_INS5_IJNSA_ILi8EEESI_EEENS5_IJSI_SC_EEEEEEEvNS4_8identityENS4_23SM90_TMA_LOAD_MULTICASTES1B_vS1C_EENS_8epilogue10collective6detail29Sm90TmaWarpSpecializedAdapterINS1G_15DefaultEpilogueISK_SL_SL_NS1F_6thread17LinearCombinationISK_Li1EffLNS1K_9ScaleType4KindE0ELNS_15FloatRoundStyleE2ESK_EENS1_15EpilogueDefaultEEEEEvvEEEEvNT_6ParamsE,@"STO_CUDA_ENTRY STV_DEFAULT"
_ZN7cutlass13device_kernelINS_4gemm6kernel13GemmUniversalIN4cute5tupleIJiiiiEEENS1_10collective13CollectiveMmaINS1_37MainloopSm90TmaGmmaWarpSpecializedFP8ILi18ENS5_IJNS4_1CILi2EEENSA_ILi1EEESC_EEENS1_35KernelTmaWarpSpecializedCooperativeEEENS5_IJNSA_ILi256EEENSA_ILi128EEENSA_ILi32EEEEEENS_12float_e5m2_tENS5_IJlSC_lEEESK_SL_NS4_8TiledMMAINS4_8MMA_AtomIJNS4_4SM904GMMA31MMA_64x128x32_F32E5M2E5M2_SS_TNILNSP_7ScaleInE1ELSR_1EEEEEENS4_6LayoutISD_NS5_IJSC_NSA_ILi0EEESV_EEEEENS5_IJNS4_10UnderscoreESY_SY_EEEEENS4_13SM90_TMA_LOADENS4_14ComposedLayoutINS4_7SwizzleILi1ELi4ELi3EEENS4_18smem_ptr_flag_bitsILi8EEENSU_INS5_IJNSA_ILi8EEESI_EEENS5_IJSI_SC_EEEEEEEvNS4_8identityENS4_23SM90_TMA_LOAD_MULTICASTES1B_vS1C_EENS_8epilogue10collective6detail29Sm90TmaWarpSpecializedAdapterINS1G_15DefaultEpilogueISK_SL_SL_NS1F_6thread17LinearCombinationISK_Li1EffLNS1K_9ScaleType4KindE0ELNS_15FloatRoundStyleE2ESK_EENS1_15EpilogueDefaultEEEEEvvEEEEvNT_6ParamsE:
[----:B------:R-:W0:Y:S02]  /*0000*/  LDC R1, c[0x0][0x28] ;  /* 0x00000a00ff017b82 */ /* 0x000e240000000800 */
[----:B0-----:R-:W-:Y:S01]  /*0010*/  VIADD R1, R1, 0xfffffef8 ;  /* 0xfffffef801017836 */ /* 0x001fe20000000000 */
[----:B------:R-:W0:Y:S01]  /*0020*/  S2R R4, SR_TID.X ;  /* 0x0000000000047919 */ /* 0x000e220000002100 */
[----:B------:R-:W-:Y:S01]  /*0030*/  ELECT P0, URZ, PT ;  /* 0x00000000003f782f */ /* 0x000fe20003800000 */
[----:B------:R-:W-:Y:S01]  /*0040*/  BSSY B0, `(.L_x_0) ;  /* 0x0000015000007945 */ /* 0x000fe20003800000 */
[--C-:B0-----:R-:W-:Y:S02]  /*0050*/  SHF.R.U32.HI R0, RZ, 0x5, R4.reuse ;  /* 0x00000005ff007819 */ /* 0x101fe40000011604 */
[----:B------:R-:W-:-:S03]  /*0060*/  SHF.R.U32.HI R2, RZ, 0x7, R4 ;  /* 0x00000007ff027819 */ /* 0x000fc60000011604 */
[----:B------:R-:W0:Y:S04]  /*0070*/  SHFL.IDX PT, R3, R0, RZ, 0x1f ;  /* 0x00001fff00037589 */ /* 0x000e2800000e0000 */
[----:B------:R-:W1:Y:S01]  /*0080*/  SHFL.IDX PT, R2, R2, RZ, 0x1f ;  /* 0x00001fff02027589 */ /* 0x000e6200000e0000 */
[----:B0-----:R-:W-:Y:S02]  /*0090*/  R2UR UR4, R3 ;  /* 0x00000000030472ca */ /* 0x001fe400000e0000 */
[----:B-1----:R-:W-:-:S11]  /*00a0*/  R2UR UR6, R2 ;  /* 0x00000000020672ca */ /* 0x002fd600000e0000 */
[----:B------:R-:W-:Y:S02]  /*00b0*/  USHF.R.S32.HI UR5, URZ, 0x1f, UR4 ;  /* 0x0000001f3f057899 */ /* 0x000fe40008011404 */
[----:B------:R-:W-:Y:S02]  /*00c0*/  ISETP.NE.OR P0, PT, RZ, UR4, !P0 ;  /* 0x00000004ff007c0c */ /* 0x000fe4000c705670 */
[----:B------:R-:W-:-:S04]  /*00d0*/  ULEA.HI UR5, UR5, UR4, URZ, 0x2 ;  /* 0x0000000405057291 */ /* 0x000fc8000f8f103f */
[----:B------:R-:W-:-:S04]  /*00e0*/  ULOP3.LUT UR5, UR5, 0xfffffffc, URZ, 0xc0, !UPT ;  /* 0xfffffffc05057892 */ /* 0x000fc8000f8ec03f */
[----:B------:R-:W-:-:S03]  /*00f0*/  UIADD3 UR8, UR4, -UR5, URZ ;  /* 0x8000000504087290 */ /* 0x000fc6000fffe03f */
[----:B------:R-:W-:Y:S09]  /*0100*/  @P0 BRA `(.L_x_1) ;  /* 0x0000000000200947 */ /* 0x000ff20003800000 */
[----:B------:R-:W-:Y:S02]  /*0110*/  ULDC.64 UR4, c[0x0][0x198] ;  /* 0x0000660000047ab9 */ /* 0x000fe40000000a00 */
[----:B------:R-:W-:Y:S02]  /*0120*/  UIADD3 UR10, UP0, UR4, 0xf0, URZ ;  /* 0x000000f0040a7890 */ /* 0x000fe4000ff1e03f */
[----:B------:R-:W-:Y:S02]  /*0130*/  UIADD3 UR4, UP1, UR4, 0x1f0, URZ ;  /* 0x000001f004047890 */ /* 0x000fe4000ff3e03f */
[----:B------:R-:W-:Y:S02]  /*0140*/  UIADD3.X UR11, URZ, UR5, URZ, UP0, !UPT ;  /* 0x000000053f0b7290 */ /* 0x000fe400087fe43f */
[----:B------:R-:W-:-:S07]  /*0150*/  UIADD3.X UR5, URZ, UR5, URZ, UP1, !UPT ;  /* 0x000000053f057290 */ /* 0x000fce0008ffe43f */
[----:B------:R0:W-:Y:S02]  /*0160*/  UTMACCTL.PF [UR10] ;  /* 0x000000000a0079b9 */ /* 0x0001e40008040000 */
[----:B------:R0:W-:Y:S02]  /*0170*/  UTMACCTL.PF [UR4] ;  /* 0x00000000040079b9 */ /* 0x0001e40008040000 */
[----:B0-----:R-:W-:Y:S01]  /*0180*/  NOP ;  /* 0x0000000000007918 */ /* 0x001fe20000000000 */
.L_x_1:
[----:B------:R-:W-:Y:S05]  /*0190*/  BSYNC B0 ;  /* 0x0000000000007941 */ /* 0x000fea0003800000 */
.L_x_0:
[----:B------:R-:W0:Y:S01]  /*01a0*/  SHFL.IDX PT, R3, R0, RZ, 0x1f ;  /* 0x00001fff00037589 */ /* 0x000e2200000e0000 */
[----:B------:R-:W-:Y:S01]  /*01b0*/  UISETP.NE.AND UP0, UPT, UR8, 0x3, UPT ;  /* 0x000000030800788c */ /* 0x000fe2000bf05270 */
[----:B------:R-:W-:Y:S01]  /*01c0*/  ISETP.NE.AND P1, PT, RZ, UR6, PT ;  /* 0x00000006ff007c0c */ /* 0x000fe2000bf25270 */
[----:B------:R-:W-:Y:S02]  /*01d0*/  UIADD3 UR10, UR6, -0x1, URZ ;  /* 0xffffffff060a7890 */ /* 0x000fe4000fffe03f */
[----:B------:R-:W-:Y:S02]  /*01e0*/  UISETP.EQ.OR UP0, UPT, UR8, URZ, !UP0 ;  /* 0x0000003f0800728c */ /* 0x000fe4000c702670 */
[----:B------:R-:W-:Y:S02]  /*01f0*/  UISETP.GE.U32.AND UP1, UPT, UR10, 0x2, UPT ;  /* 0x000000020a00788c */ /* 0x000fe4000bf26070 */
[----:B------:R-:W-:-:S04]  /*0200*/  UISETP.EQ.AND UP0, UPT, UR6, URZ, UP0 ;  /* 0x0000003f0600728c */ /* 0x000fc80008702270 */
[----:B------:R-:W-:-:S04]  /*0210*/  USEL UR13, URZ, 0x1, !UP0 ;  /* 0x000000013f0d7887 */ /* 0x000fc8000c000000 */
[----:B------:R-:W-:Y:S01]  /*0220*/  USEL UR13, UR13, 0x2, UP1 ;  /* 0x000000020d0d7887 */ /* 0x000fe20008800000 */
[----:B0-----:R-:W-:-:S13]  /*0230*/  ISETP.NE.AND P0, PT, R3, RZ, PT ;  /* 0x000000ff0300720c */ /* 0x001fda0003f05270 */
[----:B------:R-:W-:Y:S05]  /*0240*/  @P0 BRA `(.L_x_2) ;  /* 0x0000000000d40947 */ /* 0x000fea0003800000 */
[----:B------:R-:W-:Y:S01]  /*0250*/  ELECT P0, URZ, PT ;  /* 0x00000000003f782f */ /* 0x000fe20003800000 */
[----:B------:R-:W-:-:S12]  /*0260*/  BSSY B0, `(.L_x_2) ;  /* 0x0000033000007945 */ /* 0x000fd80003800000 */
[----:B------:R-:W-:Y:S05]  /*0270*/  @!P0 BRA `(.L_x_3) ;  /* 0x0000000000c48947 */ /* 0x000fea0003800000 */
[----:B------:R-:W0:Y:S01]  /*0280*/  S2UR UR9, SR_CgaCtaId ;  /* 0x00000000000979c3 */ /* 0x000e220000008800 */
[----:B------:R-:W-:Y:S01]  /*0290*/  UMOV UR4, 0x400 ;  /* 0x0000040000047882 */ /* 0x000fe20000000000 */
[----:B------:R-:W-:Y:S01]  /*02a0*/  UMOV UR5, 0x1 ;  /* 0x0000000100057882 */ /* 0x000fe20000000000 */
[----:B------:R-:W-:Y:S02]  /*02b0*/  UMOV UR6, 0x4 ;  /* 0x0000000400067882 */ /* 0x000fe40000000000 */
[----:B------:R-:W-:-:S04]  /*02c0*/  UIADD3 UR6, -UR6, 0x100000, URZ ;  /* 0x0010000006067890 */ /* 0x000fc8000fffe13f */
[----:B------:R-:W-:Y:S02]  /*02d0*/  USHF.L.U32 UR7, UR6, 0xb, URZ ;  /* 0x0000000b06077899 */ /* 0x000fe4000800063f */
[----:B------:R-:W-:Y:S02]  /*02e0*/  USHF.L.U32 UR6, UR6, 0x1, URZ ;  /* 0x0000000106067899 */ /* 0x000fe4000800063f */
[----:B0-----:R-:W-:Y:S02]  /*02f0*/  ULEA UR9, UR9, UR4, 0x18 ;  /* 0x0000000409097291 */ /* 0x001fe4000f8ec03f */
[----:B------:R-:W-:-:S04]  /*0300*/  UIADD3 UR4, -UR5, 0x100000, URZ ;  /* 0x0010000005047890 */ /* 0x000fc8000fffe13f */
[----:B------:R-:W-:Y:S02]  /*0310*/  USHF.L.U32 UR5, UR4, 0xb, URZ ;  /* 0x0000000b04057899 */ /* 0x000fe4000800063f */
[----:B------:R-:W-:Y:S01]  /*0320*/  USHF.L.U32 UR4, UR4, 0x1, URZ ;  /* 0x0000000104047899 */ /* 0x000fe2000800063f */
[----:B------:R-:W0:Y:S11]  /*0330*/  FENCE.VIEW.ASYNC.S ;  /* 0x00000000000073c6 */ /* 0x000e360000000000 */
[----:B0-----:R0:W1:Y:S01]  /*0340*/  SYNCS.EXCH.64 URZ, [UR9], UR4 ;  /* 0x00000004093f75b2 */ /* 0x0010620008000100 */
[----:B------:R0:W2:Y:S01]  /*0350*/  SYNCS.EXCH.64 URZ, [UR9+0x90], UR6 ;  /* 0x00009006093f75b2 */ /* 0x0000a20008000100 */
[----:B------:R0:W3:Y:S01]  /*0360*/  SYNCS.EXCH.64 URZ, [UR9+0x8], UR4 ;  /* 0x00000804093f75b2 */ /* 0x0000e20008000100 */
[----:B------:R0:W4:Y:S01]  /*0370*/  SYNCS.EXCH.64 URZ, [UR9+0x98], UR6 ;  /* 0x00009806093f75b2 */ /* 0x0001220008000100 */
[----:B------:R0:W0:Y:S01]  /*0380*/  SYNCS.EXCH.64 URZ, [UR9+0x10], UR4 ;  /* 0x00001004093f75b2 */ /* 0x0000220008000100 */
        /* <DEDUP_REMOVED lines=31> */
[----:B-1234-:R-:W-:Y:S01]  /*0580*/  NOP ;  /* 0x0000000000007918 */ /* 0x01efe20000000000 */
.L_x_3:
[----:B0-----:R-:W-:Y:S05]  /*0590*/  BSYNC B0 ;  /* 0x0000000000007941 */ /* 0x001fea0003800000 */
.L_x_2:
[----:B------:R-:W-:Y:S01]  /*05a0*/  SHF.R.S32.HI R2, RZ, 0x1f, R4 ;  /* 0x0000001fff027819 */ /* 0x000fe20000011404 */
[----:B------:R-:W0:Y:S01]  /*05b0*/  SHFL.IDX PT, R0, R0, RZ, 0x1f ;  /* 0x00001fff00007589 */ /* 0x000e2200000e0000 */
[----:B------:R-:W1:Y:S01]  /*05c0*/  S2UR UR9, SR_CTAID.X ;  /* 0x00000000000979c3 */ /* 0x000e620000002500 */
[----:B------:R-:W-:Y:S02]  /*05d0*/  ELECT P0, URZ, PT ;  /* 0x00000000003f782f */ /* 0x000fe40003800000 */
[----:B------:R-:W-:Y:S01]  /*05e0*/  LEA.HI R2, R2, R4, RZ, 0x7 ;  /* 0x0000000402027211 */ /* 0x000fe200078f38ff */
[----:B------:R-:W-:Y:S01]  /*05f0*/  ULDC UR4, c[0x0][0x150] ;  /* 0x0000540000047ab9 */ /* 0x000fe20000000800 */
[----:B------:R-:W-:Y:S01]  /*0600*/  SHF.R.S32.HI R6, RZ, 0x1f, R3 ;  /* 0x0000001fff067819 */ /* 0x000fe20000011403 */
[----:B------:R-:W-:Y:S01]  /*0610*/  NOP ;  /* 0x0000000000007918 */ /* 0x000fe20000000000 */
[----:B------:R-:W-:Y:S01]  /*0620*/  LOP3.LUT R2, R2, 0xffffff80, RZ, 0xc0, !PT ;  /* 0xffffff8002027812 */ /* 0x000fe200078ec0ff */
[----:B------:R-:W-:Y:S01]  /*0630*/  NOP ;  /* 0x0000000000007918 */ /* 0x000fe20000000000 */
[----:B------:R-:W-:Y:S01]  /*0640*/  LEA.HI R6, R6, R3, RZ, 0x2 ;  /* 0x0000000306067211 */ /* 0x000fe200078f10ff */
[----:B------:R-:W2:Y:S02]  /*0650*/  LDC R8, c[0x0][0x144] ;  /* 0x00005100ff087b82 */ /* 0x000ea40000000800 */
[----:B------:R-:W-:Y:S01]  /*0660*/  IMAD.IADD R4, R4, 0x1, -R2 ;  /* 0x0000000104047824 */ /* 0x000fe200078e0a02 */
[----:B------:R-:W-:Y:S01]  /*0670*/  LOP3.LUT R6, R6, 0x3ffffffc, RZ, 0xc0, !PT ;  /* 0x3ffffffc06067812 */ /* 0x000fe200078ec0ff */
[----:B------:R-:W3:Y:S03]  /*0680*/  S2R R2, SR_CTAID.Y ;  /* 0x0000000000027919 */ /* 0x000ee60000002600 */
[----:B------:R-:W-:Y:S01]  /*0690*/  SHF.R.S32.HI R5, RZ, 0x1f, R4 ;  /* 0x0000001fff057819 */ /* 0x000fe20000011404 */
[----:B------:R-:W-:Y:S01]  /*06a0*/  IMAD.IADD R6, R3, 0x1, -R6 ;  /* 0x0000000103067824 */ /* 0x000fe200078e0a06 */
[----:B------:R-:W4:Y:S02]  /*06b0*/  LDC R11, c[0x0][0x148] ;  /* 0x00005200ff0b7b82 */ /* 0x000f240000000800 */
[----:B------:R-:W-:-:S02]  /*06c0*/  LEA.HI R5, R5, R4, RZ, 0x3 ;  /* 0x0000000405057211 */ /* 0x000fc400078f18ff */
[----:B0-----:R-:W-:Y:S02]  /*06d0*/  ISETP.NE.OR P0, PT, R0, RZ, !P0 ;  /* 0x000000ff0000720c */ /* 0x001fe40004705670 */
[--C-:B------:R-:W-:Y:S02]  /*06e0*/  SHF.R.S32.HI R0, RZ, 0x3, R5.reuse ;  /* 0x00000003ff007819 */ /* 0x100fe40000011405 */
[----:B------:R-:W-:Y:S02]  /*06f0*/  SHF.R.S32.HI R5, RZ, 0x1f, R5 ;  /* 0x0000001fff057819 */ /* 0x000fe40000011405 */
[----:B-1----:R-:W-:Y:S02]  /*0700*/  I2FP.F32.U32 R7, UR9 ;  /* 0x0000000900077c45 */ /* 0x002fe40008201000 */
[----:B------:R-:W-:-:S03]  /*0710*/  LEA.HI R5, R5, R0, RZ, 0x2 ;  /* 0x0000000005057211 */ /* 0x000fc600078f10ff */
[----:B------:R-:W-:Y:S01]  /*0720*/  FMUL R7, R7, UR4 ;  /* 0x0000000407077c20 */ /* 0x000fe20008400000 */
[----:B------:R-:W-:Y:S01]  /*0730*/  LOP3.LUT R5, R5, 0xfffffffc, RZ, 0xc0, !PT ;  /* 0xfffffffc05057812 */ /* 0x000fe200078ec0ff */
[----:B------:R-:W-:Y:S01]  /*0740*/  VOTEU.ALL UP0, P0 ;  /* 0x00000000003f7886 */ /* 0x000fe20000000000 */
[----:B------:R-:W-:Y:S01]  /*0750*/  ULDC UR4, c[0x0][0x154] ;  /* 0x0000550000047ab9 */ /* 0x000fe20000000800 */
[----:B------:R-:W-:Y:S02]  /*0760*/  VOTEU.ALL UP1, P0 ;  /* 0x00000000003f7886 */ /* 0x000fe40000020000 */
[----:B------:R-:W0:Y:S01]  /*0770*/  F2I.U32.TRUNC.NTZ R7, R7 ;  /* 0x0000000700077305 */ /* 0x000e22000020f000 */
[----:B------:R-:W-:Y:S01]  /*0780*/  IMAD.IADD R5, R0, 0x1, -R5 ;  /* 0x0000000100057824 */ /* 0x000fe200078e0a05 */
[----:B------:R-:W1:Y:S01]  /*0790*/  @!UP0 S2UR UR7, SR_CgaCtaId ;  /* 0x00000000000789c3 */ /* 0x000e620000008800 */
[----:B------:R-:W-:Y:S02]  /*07a0*/  @!UP0 UMOV UR6, 0x400 ;  /* 0x0000040000068882 */ /* 0x000fe40000000000 */
[----:B------:R-:W-:Y:S01]  /*07b0*/  IMAD R5, R6, 0x4, R5 ;  /* 0x0000000406057824 */ /* 0x000fe200078e0205 */
[----:B---3--:R-:W-:-:S04]  /*07c0*/  I2FP.F32.U32 R9, R2 ;  /* 0x0000000200097245 */ /* 0x008fc80000201000 */
[----:B------:R-:W-:Y:S01]  /*07d0*/  LEA.HI R0, R5, R5, RZ, 0x1 ;  /* 0x0000000505007211 */ /* 0x000fe200078f08ff */
[----:B------:R-:W-:Y:S01]  /*07e0*/  FMUL R9, R9, UR4 ;  /* 0x0000000409097c20 */ /* 0x000fe20008400000 */
[----:B------:R-:W-:Y:S02]  /*07f0*/  UMOV UR4, 0x20 ;  /* 0x0000002000047882 */ /* 0x000fe40000000000 */
[----:B------:R-:W-:Y:S01]  /*0800*/  LOP3.LUT R6, R0, 0xfffffffe, RZ, 0xc0, !PT ;  /* 0xfffffffe00067812 */ /* 0x000fe200078ec0ff */
[----:B0-----:R-:W-:Y:S01]  /*0810*/  IMAD.MOV R13, RZ, RZ, -R7 ;  /* 0x000000ffff0d7224 */ /* 0x001fe200078e0a07 */
[----:B------:R-:W-:-:S04]  /*0820*/  @!UP0 UIADD3 UR4, -UR4, 0x100000, URZ ;  /* 0x0010000004048890 */ /* 0x000fc8000fffe13f */
[----:B------:R-:W-:Y:S02]  /*0830*/  @!UP0 USHF.L.U32 UR5, UR4, 0xb, URZ ;  /* 0x0000000b04058899 */ /* 0x000fe4000800063f */
[----:B------:R-:W-:Y:S01]  /*0840*/  @!UP0 USHF.L.U32 UR4, UR4, 0x1, URZ ;  /* 0x0000000104048899 */ /* 0x000fe2000800063f */
[----:B------:R-:W0:Y:S01]  /*0850*/  F2I.U32.TRUNC.NTZ R9, R9 ;  /* 0x0000000900097305 */ /* 0x000e22000020f000 */
[----:B--2---:R-:W-:Y:S02]  /*0860*/  IMAD R0, R8, R13, UR9 ;  /* 0x0000000908007e24 */ /* 0x004fe4000f8e020d */
[C---:B------:R-:W-:Y:S02]  /*0870*/  IMAD.IADD R7, R5.reuse, 0x1, -R6 ;  /* 0x0000000105077824 */ /* 0x040fe400078e0a06 */
[----:B------:R-:W-:-:S03]  /*0880*/  IMAD.SHL.U32 R6, R5, 0x4, RZ ;  /* 0x0000000405067824 */ /* 0x000fc600078e00ff */
[----:B------:R-:W-:Y:S01]  /*0890*/  ISETP.NE.AND P2, PT, R7, R0, PT ;  /* 0x000000000700720c */ /* 0x000fe20003f45270 */
[----:B-1----:R-:W-:Y:S01]  /*08a0*/  @!UP0 ULEA UR6, UR7, UR6, 0x18 ;  /* 0x0000000607068291 */ /* 0x002fe2000f8ec03f */
[----:B------:R-:W-:Y:S01]  /*08b0*/  LOP3.LUT R10, R5, 0xc, R6, 0x78, !PT ;  /* 0x0000000c050a7812 */ /* 0x000fe200078e7806 */
[----:B------:R-:W1:Y:S01]  /*08c0*/  LDC R7, c[0x0][0x140] ;  /* 0x00005000ff077b82 */ /* 0x000e620000000800 */
[----:B------:R-:W-:Y:S01]  /*08d0*/  VOTEU.ALL UP0, P0 ;  /* 0x00000000003f7886 */ /* 0x000fe20000000000 */
[----:B------:R-:W-:Y:S01]  /*08e0*/  LOP3.LUT P0, RZ, R4, 0x7, RZ, 0xc0, !PT ;  /* 0x0000000704ff7812 */ /* 0x000fe2000780c0ff */
[----:B0-----:R-:W-:Y:S01]  /*08f0*/  IMAD.MOV R12, RZ, RZ, -R9 ;  /* 0x000000ffff0c7224 */ /* 0x001fe200078e0a09 */
[----:B------:R0:W-:Y:S01]  /*0900*/  STL [R1+0x7c], R10 ;  /* 0x00007c0a01007387 */ /* 0x0001e20000100800 */
[----:B------:R-:W-:Y:S01]  /*0910*/  IMAD.MOV.U32 R4, RZ, RZ, 0x1 ;  /* 0x00000001ff047424 */ /* 0x000fe200078e00ff */
[----:B------:R-:W-:Y:S01]  /*0920*/  ISETP.LT.U32.AND P0, PT, R10, 0x2, !P0 ;  /* 0x000000020a00780c */ /* 0x000fe20004701070 */
[----:B----4-:R-:W-:-:S03]  /*0930*/  IMAD R6, R11, R12, R2 ;  /* 0x0000000c0b067224 */ /* 0x010fc600078e0202 */
[----:B------:R-:W-:Y:S01]  /*0940*/  @P2 LEA.HI R5, R10, R10, RZ, 0x1 ;  /* 0x0000000a0a052211 */ /* 0x000fe200078f08ff */
[----:B------:R-:W2:Y:S02]  /*0950*/  FENCE.VIEW.ASYNC.S ;  /* 0x00000000000073c6 */ /* 0x000ea40000000000 */
[----:B--2---:R0:W2:Y:S01]  /*0960*/  @!UP0 SYNCS.EXCH.64 URZ, [UR6+0x130], UR4 ;  /* 0x00013004063f85b2 */ /* 0x0040a20008000100 */
[----:B------:R-:W-:-:S04]  /*0970*/  @P2 SHF.R.S32.HI R5, RZ, 0x1, R5 ;  /* 0x00000001ff052819 */ /* 0x000fc80000011405 */
[----:B------:R-:W-:Y:S02]  /*0980*/  @P2 ISETP.NE.AND P3, PT, R5, R6, PT ;  /* 0x000000060500220c */ /* 0x000fe40003f65270 */
[----:B------:R-:W-:Y:S02]  /*0990*/  SEL R5, RZ, 0x1, !P0 ;  /* 0x00000001ff057807 */ /* 0x000fe40004000000 */
[----:B------:R-:W-:Y:S02]  /*09a0*/  @P2 SEL R4, RZ, 0x1, P3 ;  /* 0x00000001ff042807 */ /* 0x000fe40001800000 */
[----:B-1----:R-:W-:Y:S02]  /*09b0*/  ISETP.EQ.U32.AND P5, PT, R7, 0x1, PT ;  /* 0x000000010700780c */ /* 0x002fe40003fa2070 */
[----:B------:R-:W-:Y:S01]  /*09c0*/  LOP3.LUT R4, R4, R5, RZ, 0xc0, !PT ;  /* 0x0000000504047212 */ /* 0x000fe200078ec0ff */
[----:B------:R0:W1:Y:S01]  /*09d0*/  @!UP1 SYNCS.EXCH.64 URZ, [UR6+0x138], UR4 ;  /* 0x00013804063f95b2 */ /* 0x0000620008000100 */
[----:B------:R-:W-:-:S03]  /*09e0*/  NOP ;  /* 0x0000000000007918 */ /* 0x000fc60000000000 */
[----:B------:R0:W-:Y:S06]  /*09f0*/  STL [R1+0x78], R4 ;  /* 0x0000780401007387 */ /* 0x0001ec0000100800 */
[----:B--2---:R-:W-:Y:S05]  /*0a00*/  @!P5 BRA `(.L_x_4) ;  /* 0x000000000008d947 */ /* 0x004fea0003800000 */
[----:B-1----:R-:W-:Y:S01]  /*0a10*/  UCGABAR_ARV ;  /* 0x00000000000079c7 */ /* 0x002fe20008000000 */
[----:B------:R-:W-:Y:S05]  /*0a20*/  BRA `(.L_x_5) ;  /* 0x0000000000047947 */ /* 0x000fea0003800000 */
.L_x_4:
[----:B-1----:R-:W-:Y:S01]  /*0a30*/  NOP ;  /* 0x0000000000007918 */ /* 0x002fe20000000000 */
.L_x_5:
[----:B------:R-:W1:Y:S01]  /*0a40*/  LDC R3, c[0x0][0x65c] ;  /* 0x00019700ff037b82 */ /* 0x000e620000000800 */
[----:B0-----:R-:W-:Y:S02]  /*0a50*/  IMAD.U32 R4, RZ, RZ, UR9 ;  /* 0x00000009ff047e24 */ /* 0x001fe4000f8e00ff */
[----:B------:R-:W-:Y:S01]  /*0a60*/  IMAD.MOV.U32 R5, RZ, RZ, RZ ;  /* 0x000000ffff057224 */ /* 0x000fe200078e00ff */
[----:B-1----:R-:W-:-:S13]  /*0a70*/  ISETP.NE.AND P4, PT, R3, 0x1, PT ;  /* 0x000000010300780c */ /* 0x002fda0003f85270 */
[----:B------:R-:W0:Y:S01]  /*0a80*/  @P4 LDC R7, c[0x0][0x10] ;  /* 0x00000400ff074b82 */ /* 0x000e220000000800 */
[----:B------:R-:W-:Y:S02]  /*0a90*/  @P4 IMAD.MOV.U32 R3, RZ, RZ, RZ ;  /* 0x000000ffff034224 */ /* 0x000fe400078e00ff */
[----:B------:R-:W-:-:S05]  /*0aa0*/  @P4 IMAD.MOV.U32 R13, RZ, RZ, RZ ;  /* 0x000000ffff0d4224 */ /* 0x000fca00078e00ff */
[----:B------:R-:W1:Y:S01]  /*0ab0*/  @!P4 LDC R9, c[0x0][0xc] ;  /* 0x00000300ff09cb82 */ /* 0x000e620000000800 */
[----:B0-----:R-:W-:-:S04]  /*0ac0*/  @P4 IMAD.WIDE.U32 R6, R7, UR9, R2 ;  /* 0x0000000907064c25 */ /* 0x001fc8000f8e0002 */
[----:B------:R-:W-:Y:S02]  /*0ad0*/  @P4 IMAD.MOV.U32 R19, RZ, RZ, R6 ;  /* 0x000000ffff134224 */ /* 0x000fe400078e0006 */
[----:B------:R-:W-:Y:S02]  /*0ae0*/  @P4 IMAD.IADD R23, R7, 0x1, R13 ;  /* 0x0000000107174824 */ /* 0x000fe400078e020d */
[----:B-1----:R-:W-:-:S04]  /*0af0*/  @!P4 IMAD.WIDE.U32 R4, R2, R9, R4 ;  /* 0x000000090204c225 */ /* 0x002fc800078e0004 */
[----:B------:R-:W-:Y:S02]  /*0b00*/  @!P4 IMAD.MOV.U32 R19, RZ, RZ, R4 ;  /* 0x000000ffff13c224 */ /* 0x000fe400078e0004 */
[----:B------:R-:W-:-:S03]  /*0b10*/  @!P4 IMAD.MOV.U32 R23, RZ, RZ, R5 ;  /* 0x000000ffff17c224 */ /* 0x000fc600078e0005 */
[----:B------:R0:W-:Y:S04]  /*0b20*/  STL [R1+0x84], R19 ;  /* 0x0000841301007387 */ /* 0x0001e80000100800 */
[----:B------:R0:W-:Y:S01]  /*0b30*/  STL [R1+0x80], R23 ;  /* 0x0000801701007387 */ /* 0x0001e20000100800 */
[----:B------:R-:W-:Y:S05]  /*0b40*/  @!P5 BRA `(.L_x_6) ;  /* 0x00000000000cd947 */ /* 0x000fea0003800000 */
[----:B------:R-:W-:Y:S01]  /*0b50*/  UCGABAR_WAIT ;  /* 0x0000000000007dc7 */ /* 0x000fe20008000000 */
[----:B------:R-:W-:Y:S01]  /*0b60*/  CCTL.IVALL ;  /* 0x00000000ff00798f */ /* 0x000fe20002000000 */
[----:B------:R-:W-:Y:S05]  /*0b70*/  BRA `(.L_x_7) ;  /* 0x0000000000047947 */ /* 0x000fea0003800000 */
.L_x_6:
[----:B------:R-:W-:Y:S06]  /*0b80*/  BAR.SYNC.DEFER_BLOCKING 0x0 ;  /* 0x0000000000007b1d */ /* 0x000fec0000010000 */
.L_x_7:
[----:B------:R-:W-:Y:S05]  /*0b90*/  @!P1 BRA `(.L_x_8) ;  /* 0x000000e000f49947 */ /* 0x000fea0003800000 */
[----:B------:R-:W-:-:S06]  /*0ba0*/  UISETP.GT.U32.AND UP0, UPT, UR10, 0x1, UPT ;  /* 0x000000010a00788c */ /* 0x000fcc000bf04070 */
[----:B------:R-:W-:-:S13]  /*0bb0*/  PLOP3.LUT P0, PT, PT, PT, UP0, 0x80, 0x0 ;  /* 0x000000000000781c */ /* 0x000fda0003f0f008 */
[----:B------:R-:W-:Y:S05]  /*0bc0*/  @P0 EXIT ;  /* 0x000000000000094d */ /* 0x000fea0003800000 */
[----:B------:R-:W-:Y:S01]  /*0bd0*/  IMAD.MOV.U32 R6, RZ, RZ, -0x1 ;  /* 0xffffffffff067424 */ /* 0x000fe200078e00ff */
[----:B------:R-:W-:Y:S01]  /*0be0*/  ULDC.64 UR4, c[0x0][0x650] ;  /* 0x0001940000047ab9 */ /* 0x000fe20000000a00 */
[----:B------:R-:W-:Y:S01]  /*0bf0*/  IMAD.MOV.U32 R5, RZ, RZ, -0x1 ;  /* 0xffffffffff057424 */ /* 0x000fe200078e00ff */
[----:B------:R-:W-:Y:S01]  /*0c00*/  ISETP.GE.U32.AND P0, PT, R19, UR4, PT ;  /* 0x0000000413007c0c */ /* 0x000fe2000bf06070 */
[----:B------:R-:W-:Y:S01]  /*0c10*/  UMOV UR22, 0xffffffff ;  /* 0xffffffff00167882 */ /* 0x000fe20000000000 */
[----:B------:R1:W-:Y:S01]  /*0c20*/  STL [R1+0x8c], R6 ;  /* 0x00008c0601007387 */ /* 0x0003e20000100800 */
[----:B------:R-:W-:Y:S02]  /*0c30*/  PRMT R4, RZ, 0x7610, R4 ;  /* 0x00007610ff047816 */ /* 0x000fe40000000004 */
[----:B------:R-:W-:Y:S01]  /*0c40*/  ISETP.GE.U32.AND.EX P0, PT, R23, UR5, PT, P0 ;  /* 0x0000000517007c0c */ /* 0x000fe2000bf06100 */
[----:B------:R1:W-:-:S12]  /*0c50*/  STL [R1+0x88], R5 ;  /* 0x0000880501007387 */ /* 0x0003d80000100800 */
[----:B-1----:R-:W-:Y:S05]  /*0c60*/  @P0 BRA `(.L_x_9) ;  /* 0x0000000400380947 */ /* 0x002fea0003800000 */
[----:B------:R-:W1:Y:S01]  /*0c70*/  LDC.64 R14, c[0x0][0x628] ;  /* 0x00018a00ff0e7b82 */ /* 0x000e620000000a00 */
[----:B------:R-:W-:Y:S02]  /*0c80*/  IMAD.MOV.U32 R4, RZ, RZ, R19 ;  /* 0x000000ffff047224 */ /* 0x000fe400078e0013 */
[----:B------:R-:W-:-:S05]  /*0c90*/  IMAD.MOV.U32 R5, RZ, RZ, R23 ;  /* 0x000000ffff057224 */ /* 0x000fca00078e0017 */
[----:B------:R-:W2:Y:S08]  /*0ca0*/  LDC R10, c[0x0][0x630] ;  /* 0x00018c00ff0a7b82 */ /* 0x000eb00000000800 */
[----:B------:R-:W3:Y:S01]  /*0cb0*/  LDC.64 R16, c[0x0][0x620] ;  /* 0x00018800ff107b82 */ /* 0x000ee20000000a00 */
[----:B-1----:R-:W-:-:S04]  /*0cc0*/  ISETP.NE.U32.AND P0, PT, R14, RZ, PT ;  /* 0x000000ff0e00720c */ /* 0x002fc80003f05070 */
[----:B------:R-:W-:-:S13]  /*0cd0*/  ISETP.NE.AND.EX P0, PT, R15, RZ, PT, P0 ;  /* 0x000000ff0f00720c */ /* 0x000fda0003f05300 */
[----:B--23--:R-:W-:Y:S05]  /*0ce0*/  @!P0 BRA `(.L_x_10) ;  /* 0x0000000000288947 */ /* 0x00cfea0003800000 */
[----:B------:R-:W1:Y:S02]  /*0cf0*/  LDC R9, c[0x0][0x634] ;  /* 0x00018d00ff097b82 */ /* 0x000e640000000800 */
[----:B-1----:R-:W-:-:S05]  /*0d00*/  IADD3 R9, P0, R19, R9, RZ ;  /* 0x0000000913097210 */ /* 0x002fca0007f1e0ff */
[----:B------:R-:W-:-:S04]  /*0d10*/  IMAD.X R13, RZ, RZ, R23, P0 ;  /* 0x000000ffff0d7224 */ /* 0x000fc800000e0617 */
[----:B------:R-:W-:-:S04]  /*0d20*/  IMAD.WIDE.U32 R4, R13, R14, RZ ;  /* 0x0000000e0d047225 */ /* 0x000fc800078e00ff */
[----:B------:R-:W-:-:S04]  /*0d30*/  IMAD.WIDE.U32 R6, P0, R9, R15, R4 ;  /* 0x0000000f09067225 */ /* 0x000fc80007800004 */
[----:B------:R-:W-:-:S04]  /*0d40*/  IMAD.WIDE.U32 R4, R9, R14, RZ ;  /* 0x0000000e09047225 */ /* 0x000fc800078e00ff */
[----:B------:R-:W-:Y:S01]  /*0d50*/  IMAD.X R9, RZ, RZ, RZ, P0 ;  /* 0x000000ffff097224 */ /* 0x000fe200000e06ff */
[----:B------:R-:W-:Y:S01]  /*0d60*/  IADD3 RZ, P0, R5, R6, RZ ;  /* 0x0000000605ff7210 */ /* 0x000fe20007f1e0ff */
[----:B------:R-:W-:-:S04]  /*0d70*/  IMAD.MOV.U32 R8, RZ, RZ, R7 ;  /* 0x000000ffff087224 */ /* 0x000fc800078e0007 */
[----:B------:R-:W-:-:S08]  /*0d80*/  IMAD.WIDE.U32.X R4, R13, R15, R8, P0 ;  /* 0x0000000f0d047225 */ /* 0x000fd000000e0408 */
.L_x_10:
[----:B------:R-:W1:Y:S01]  /*0d90*/  LDC.64 R20, c[0x0][0x640] ;  /* 0x00019000ff147b82 */ /* 0x000e620000000a00 */
[-C--:B------:R-:W-:Y:S01]  /*0da0*/  SHF.R.U64 R22, R4, R10.reuse, R5 ;  /* 0x0000000a04167219 */ /* 0x080fe20000001205 */
[----:B------:R-:W-:Y:S01]  /*0db0*/  IMAD.MOV.U32 R4, RZ, RZ, R19 ;  /* 0x000000ffff047224 */ /* 0x000fe200078e0013 */
[----:B------:R-:W-:Y:S01]  /*0dc0*/  SHF.R.U32.HI R3, RZ, R10, R5 ;  /* 0x0000000aff037219 */ /* 0x000fe20000011605 */
[----:B------:R-:W-:Y:S01]  /*0dd0*/  IMAD.MOV.U32 R5, RZ, RZ, R23 ;  /* 0x000000ffff057224 */ /* 0x000fe200078e0017 */
[----:B------:R-:W-:Y:S01]  /*0de0*/  IADD3 R7, P0, RZ, -R22, RZ ;  /* 0x80000016ff077210 */ /* 0x000fe20007f1e0ff */
[----:B0-----:R-:W-:Y:S02]  /*0df0*/  IMAD R23, R11, R12, R2 ;  /* 0x0000000c0b177224 */ /* 0x001fe400078e0202 */
[----:B------:R-:W0:Y:S01]  /*0e00*/  LDC R8, c[0x0][0x618] ;  /* 0x00018600ff087b82 */ /* 0x000e220000000800 */
[----:B------:R-:W-:Y:S02]  /*0e10*/  IMAD.MOV.U32 R11, RZ, RZ, 0x1 ;  /* 0x00000001ff0b7424 */ /* 0x000fe400078e00ff */
[----:B------:R-:W-:-:S02]  /*0e20*/  IMAD.X R3, RZ, RZ, ~R3, P0 ;  /* 0x000000ffff037224 */ /* 0x000fc400000e0e03 */
[----:B------:R-:W-:-:S03]  /*0e30*/  IMAD.WIDE.U32 R4, R7, R16, R4 ;  /* 0x0000001007047225 */ /* 0x000fc600078e0004 */
[----:B------:R-:W2:Y:S01]  /*0e40*/  LDC R14, c[0x0][0x608] ;  /* 0x00018200ff0e7b82 */ /* 0x000ea20000000800 */
[----:B------:R-:W-:-:S04]  /*0e50*/  IMAD R6, R3, R16, RZ ;  /* 0x0000001003067224 */ /* 0x000fc800078e02ff */
[----:B------:R-:W-:-:S03]  /*0e60*/  IMAD R3, R7, R17, R6 ;  /* 0x0000001107037224 */ /* 0x000fc600078e0206 */
[----:B------:R-:W3:Y:S01]  /*0e70*/  LDC R18, c[0x0][0x658] ;  /* 0x00019600ff127b82 */ /* 0x000ee20000000800 */
[----:B------:R-:W-:Y:S01]  /*0e80*/  IMAD.IADD R3, R5, 0x1, R3 ;  /* 0x0000000105037824 */ /* 0x000fe200078e0203 */
[----:B-1----:R-:W-:Y:S01]  /*0e90*/  ISETP.NE.U32.AND P0, PT, R20, RZ, PT ;  /* 0x000000ff1400720c */ /* 0x002fe20003f05070 */
[----:B------:R-:W-:-:S03]  /*0ea0*/  IMAD.MOV.U32 R5, RZ, RZ, -0x1 ;  /* 0xffffffffff057424 */ /* 0x000fc600078e00ff */
[----:B------:R-:W-:Y:S02]  /*0eb0*/  ISETP.NE.AND.EX P0, PT, R21, RZ, PT, P0 ;  /* 0x000000ff1500720c */ /* 0x000fe40003f05300 */
[----:B------:R-:W1:Y:S01]  /*0ec0*/  LDC R13, c[0x0][0x600] ;  /* 0x00018000ff0d7b82 */ /* 0x000e620000000800 */
[-CC-:B0-----:R-:W-:Y:S02]  /*0ed0*/  SHF.R.U64 R10, R4, R8.reuse, R3.reuse ;  /* 0x00000008040a7219 */ /* 0x181fe40000001203 */
[----:B------:R-:W-:-:S05]  /*0ee0*/  SHF.R.U32.HI R3, RZ, R8, R3 ;  /* 0x00000008ff037219 */ /* 0x000fca0000011603 */
[----:B------:R-:W0:Y:S01]  /*0ef0*/  LDC R15, c[0x0][0x648] ;  /* 0x00019200ff0f7b82 */ /* 0x000e220000000800 */
[-CC-:B--2---:R-:W-:Y:S02]  /*0f00*/  SHF.R.U64 R19, R10, R14.reuse, R3.reuse ;  /* 0x0000000e0a137219 */ /* 0x184fe40000001203 */
[----:B------:R-:W-:-:S05]  /*0f10*/  SHF.R.U32.HI R3, RZ, R14, R3 ;  /* 0x0000000eff037219 */ /* 0x000fca0000011603 */
[----:B------:R-:W2:Y:S01]  /*0f20*/  LDC R17, c[0x0][0x638] ;  /* 0x00018e00ff117b82 */ /* 0x000ea20000000800 */
[-C--:B---3--:R-:W-:Y:S02]  /*0f30*/  SHF.L.U32 R2, R5, R18.reuse, RZ ;  /* 0x0000001205027219 */ /* 0x088fe400000006ff */
[--C-:B------:R-:W-:Y:S02]  /*0f40*/  SHF.R.U64 R12, R19, R18, R3.reuse ;  /* 0x00000012130c7219 */ /* 0x100fe40000001203 */
[----:B------:R-:W-:Y:S02]  /*0f50*/  LOP3.LUT R8, RZ, R2, RZ, 0x33, !PT ;  /* 0x00000002ff087212 */ /* 0x000fe400078e33ff */
[----:B------:R-:W-:Y:S01]  /*0f60*/  SHF.R.U32.HI R3, RZ, R18, R3 ;  /* 0x00000012ff037219 */ /* 0x000fe20000011603 */
[----:B------:R-:W3:Y:S01]  /*0f70*/  LDC R16, c[0x0][0x610] ;  /* 0x00018400ff107b82 */ /* 0x000ee20000000800 */
[----:B------:R-:W-:Y:S01]  /*0f80*/  IMAD.MOV.U32 R2, RZ, RZ, R12 ;  /* 0x000000ffff027224 */ /* 0x000fe200078e000c */
[----:B------:R-:W-:Y:S06]  /*0f90*/  @!P0 BRA `(.L_x_11) ;  /* 0x0000000000288947 */ /* 0x000fec0003800000 */
[----:B------:R-:W4:Y:S02]  /*0fa0*/  LDC R7, c[0x0][0x64c] ;  /* 0x00019300ff077b82 */ /* 0x000f240000000800 */
[----:B----4-:R-:W-:-:S05]  /*0fb0*/  IADD3 R7, P0, R12, R7, RZ ;  /* 0x000000070c077210 */ /* 0x010fca0007f1e0ff */
        /* <DEDUP_REMOVED lines=8> */
.L_x_11:
[----:B0-----:R-:W-:Y:S01]  /*1040*/  SHF.R.U64 R4, R2, R15, R3 ;  /* 0x0000000f02047219 */ /* 0x001fe20000001203 */
[----:B-1----:R-:W-:Y:S01]  /*1050*/  VIADD R5, R13, 0xffffffff ;  /* 0xffffffff0d057836 */ /* 0x002fe20000000000 */
[----:B------:R-:W-:Y:S02]  /*1060*/  SHF.L.U32 R2, R11, R18, RZ ;  /* 0x000000120b027219 */ /* 0x000fe400000006ff */
[----:B------:R-:W-:Y:S01]  /*1070*/  LOP3.LUT R3, R19, R8, RZ, 0xc0, !PT ;  /* 0x0000000813037212 */ /* 0x000fe200078ec0ff */
[----:B------:R-:W-:Y:S01]  /*1080*/  IMAD.MOV R6, RZ, RZ, -R4 ;  /* 0x000000ffff067224 */ /* 0x000fe200078e0a04 */
[----:B------:R-:W-:Y:S02]  /*1090*/  SEL R0, R0, R23, !P4 ;  /* 0x0000001700007207 */ /* 0x000fe40006000000 */
[----:B------:R-:W-:Y:S01]  /*10a0*/  LOP3.LUT R5, R10, R5, RZ, 0xc0, !PT ;  /* 0x000000050a057212 */ /* 0x000fe200078ec0ff */
[----:B------:R-:W-:Y:S01]  /*10b0*/  IMAD R3, R2, R4, R3 ;  /* 0x0000000402037224 */ /* 0x000fe200078e0203 */
[----:B------:R-:W-:Y:S01]  /*10c0*/  R2UR UR22, R22 ;  /* 0x00000000161672ca */ /* 0x000fe200000e0000 */
[----:B--2---:R-:W-:-:S02]  /*10d0*/  IMAD R2, R6, R17, R12 ;  /* 0x0000001106027224 */ /* 0x004fc400078e020c */
[----:B---3--:R-:W-:Y:S02]  /*10e0*/  IMAD R0, R3, R16, R0 ;  /* 0x0000001003007224 */ /* 0x008fe400078e0200 */
[----:B------:R-:W-:Y:S02]  /*10f0*/  IMAD R3, R2, R13, R5 ;  /* 0x0000000d02037224 */ /* 0x000fe400078e0205 */
[----:B------:R-:W-:-:S03]  /*1100*/  IMAD.MOV.U32 R4, RZ, RZ, 0x1 ;  /* 0x00000001ff047424 */ /* 0x000fc600078e00ff */
[----:B------:R-:W-:Y:S02]  /*1110*/  SEL R2, R3, R0, !P4 ;  /* 0x0000000003027207 */ /* 0x000fe40006000000 */
[----:B------:R-:W-:-:S03]  /*1120*/  SEL R0, R0, R3, !P4 ;  /* 0x0000000300007207 */ /* 0x000fc60006000000 */
[----:B------:R1:W-:Y:S04]  /*1130*/  STL [R1+0x88], R2 ;  /* 0x0000880201007387 */ /* 0x0003e80000100800 */
[----:B------:R1:W-:Y:S02]  /*1140*/  STL [R1+0x8c], R0 ;  /* 0x00008c0001007387 */ /* 0x0003e40000100800 */
.L_x_9:
[----:B------:R-:W-:-:S08]  /*1150*/  NOP ;  /* 0x0000000000007918 */ /* 0x000fd00000000000 */
[----:B------:R-:W2:Y:S02]  /*1160*/  USETMAXREG.TRY_ALLOC.CTAPOOL UP0, 0xe8 ;  /* 0x000000e8000079c8 */ /* 0x000ea40008000600 */
[----:B--2---:R-:W-:-:S13]  /*1170*/  PLOP3.LUT P0, PT, PT, PT, UP0, 0x80, 0x0 ;  /* 0x000000000000781c */ /* 0x004fda0003f0f008 */
[----:B------:R-:W-:Y:S05]  /*1180*/  @!P0 BRA `(.L_x_9) ;  /* 0xfffffffc00f08947 */ /* 0x000fea000383ffff */
[----:B------:R-:W-:Y:S01]  /*1190*/  ULDC.64 UR4, c[0x0][0x598] ;  /* 0x0001660000047ab9 */ /* 0x000fe20000000a00 */
[----:B------:R-:W-:Y:S01]  /*11a0*/  ULDC.64 UR16, c[0x0][0x208] ;  /* 0x0000820000107ab9 */ /* 0x000fe20000000a00 */
[----:B------:R-:W-:-:S04]  /*11b0*/  ISETP.NE.U32.AND P0, PT, RZ, UR4, PT ;  /* 0x00000004ff007c0c */ /* 0x000fc8000bf05070 */
[----:B------:R-:W-:-:S13]  /*11c0*/  ISETP.NE.AND.EX P0, PT, RZ, UR5, PT, P0 ;  /* 0x00000005ff007c0c */ /* 0x000fda000bf05300 */
[----:B------:R-:W-:Y:S05]  /*11d0*/  @!P0 BRA `(.L_x_12) ;  /* 0x0000000000208947 */ /* 0x000fea0003800000 */
[----:B-1----:R-:W1:Y:S02]  /*11e0*/  LDC.64 R2, c[0x0][0x598] ;  /* 0x00016600ff027b82 */ /* 0x002e640000000a00 */
[----:B-1----:R-:W2:Y:S02]  /*11f0*/  LDG.E.64 R2, desc[UR16][R2.64] ;  /* 0x0000001002027981 */ /* 0x002ea4000c1e1b00 */
[----:B--2---:R-:W-:-:S04]  /*1200*/  ISETP.NE.U32.AND P0, PT, R2, RZ, PT ;  /* 0x000000ff0200720c */ /* 0x004fc80003f05070 */
[----:B------:R-:W-:-:S13]  /*1210*/  ISETP.NE.AND.EX P0, PT, R3, RZ, PT, P0 ;  /* 0x000000ff0300720c */ /* 0x000fda0003f05300 */
[----:B------:R-:W-:Y:S05]  /*1220*/  @!P0 BRA `(.L_x_12) ;  /* 0x00000000000c8947 */ /* 0x000fea0003800000 */
[----:B------:R-:W2:Y:S02]  /*1230*/  LD.E R2, desc[UR16][R2.64] ;  /* 0x0000001002027980 */ /* 0x000ea4000c101900 */
[----:B--2---:R-:W-:Y:S01]  /*1240*/  R2UR UR20, R2 ;  /* 0x00000000021472ca */ /* 0x004fe200000e0000 */
[----:B------:R-:W-:-:S14]  /*1250*/  BRA `(.L_x_13) ;  /* 0x0000000000247947 */ /* 0x000fdc0003800000 */
.L_x_12:
[----:B------:R-:W-:Y:S02]  /*1260*/  ULDC.64 UR4, c[0x0][0x588] ;  /* 0x0001620000047ab9 */ /* 0x000fe40000000a00 */
[----:B------:R-:W-:-:S04]  /*1270*/  ISETP.NE.U32.AND P0, PT, RZ, UR4, PT ;  /* 0x00000004ff007c0c */ /* 0x000fc8000bf05070 */
[----:B------:R-:W-:-:S13]  /*1280*/  ISETP.NE.AND.EX P0, PT, RZ, UR5, PT, P0 ;  /* 0x00000005ff007c0c */ /* 0x000fda000bf05300 */
[----:B------:R-:W-:Y:S05]  /*1290*/  @!P0 BRA `(.L_x_14) ;  /* 0x0000000000108947 */ /* 0x000fea0003800000 */
[----:B-1----:R-:W1:Y:S02]  /*12a0*/  LDC.64 R2, c[0x0][0x588] ;  /* 0x00016200ff027b82 */ /* 0x002e640000000a00 */
[----:B-1----:R-:W2:Y:S02]  /*12b0*/  LDG.E R2, desc[UR16][R2.64] ;  /* 0x0000001002027981 */ /* 0x002ea4000c1e1900 */
[----:B--2---:R-:W-:Y:S01]  /*12c0*/  R2UR UR20, R2 ;  /* 0x00000000021472ca */ /* 0x004fe200000e0000 */
[----:B------:R-:W-:-:S14]  /*12d0*/  BRA `(.L_x_13) ;  /* 0x0000000000047947 */ /* 0x000fdc0003800000 */
.L_x_14:
[----:B------:R-:W-:-:S05]  /*12e0*/  ULDC UR20, c[0x0][0x580] ;  /* 0x0001600000147ab9 */ /* 0x000fca0000000800 */
.L_x_13:
[----:B------:R-:W-:Y:S02]  /*12f0*/  ULDC.64 UR4, c[0x0][0x5a0] ;  /* 0x0001680000047ab9 */ /* 0x000fe40000000a00 */
        /* <DEDUP_REMOVED lines=11> */
.L_x_15:
        /* <DEDUP_REMOVED lines=8> */
.L_x_17:
[----:B------:R-:W-:-:S05]  /*1430*/  ULDC UR21, c[0x0][0x584] ;  /* 0x0001610000157ab9 */ /* 0x000fca0000000800 */
.L_x_16:
[----:B------:R-:W-:-:S13]  /*1440*/  LOP3.LUT P0, RZ, R4, 0xff, RZ, 0xc0, !PT ;  /* 0x000000ff04ff7812 */ /* 0x000fda000780c0ff */
[----:B------:R-:W-:Y:S05]  /*1450*/  @!P0 EXIT ;  /* 0x000000000000894d */ /* 0x000fea0003800000 */
[----:B------:R-:W-:Y:S01]  /*1460*/  ULDC UR4, c[0x0][0x28c] ;  /* 0x0000a30000047ab9 */ /* 0x000fe20000000800 */
[----:B------:R-:W-:Y:S02]  /*1470*/  ULOP3.LUT UR23, UR13, 0x1, URZ, 0xfc, !UPT ;  /* 0x000000010d177892 */ /* 0x000fe4000f8efc3f */
[----:B------:R-:W-:-:S04]  /*1480*/  UIADD3 UR4, UR4, 0x1f, URZ ;  /* 0x0000001f04047890 */ /* 0x000fc8000fffe03f */
[----:B------:R-:W-:-:S04]  /*1490*/  USHF.R.S32.HI UR5, URZ, 0x1f, UR4 ;  /* 0x0000001f3f057899 */ /* 0x000fc80008011404 */
[----:B------:R-:W-:-:S03]  /*14a0*/  ULEA.HI UR5, UR5, UR4, URZ, 0x5 ;  /* 0x0000000405057291 */ /* 0x000fc6000f8f283f */
[----:B------:R-:W-:Y:S01]  /*14b0*/  UMOV UR4, URZ ;  /* 0x0000003f00047c82 */ /* 0x000fe20008000000 */
[----:B------:R-:W-:-:S03]  /*14c0*/  USHF.R.S32.HI UR12, URZ, 0x5, UR5 ;  /* 0x000000053f0c7899 */ /* 0x000fc60008011405 */
[----:B------:R-:W-:-:S09]  /*14d0*/  UMOV UR5, URZ ;  /* 0x0000003f00057c82 */ /* 0x000fd20008000000 */
.L_x_300:
[----:B-1----:R-:W1:Y:S01]  /*14e0*/  S2R R0, SR_TID.X ;  /* 0x0000000000007919 */ /* 0x002e620000002100 */
[----:B--2---:R-:W2:Y:S01]  /*14f0*/  S2UR UR11, SR_CgaCtaId ;  /* 0x00000000000b79c3 */ /* 0x004ea20000008800 */
[----:B------:R-:W-:Y:S01]  /*1500*/  UMOV UR14, 0x400 ;  /* 0x00000400000e7882 */ /* 0x000fe20000000000 */
[----:B------:R-:W-:Y:S01]  /*1510*/  UMOV UR6, URZ ;  /* 0x0000003f00067c82 */ /* 0x000fe20008000000 */
[----:B------:R-:W-:Y:S01]  /*1520*/  STL [R1+0x74], RZ ;  /* 0x000074ff01007387 */ /* 0x000fe20000100800 */
[----:B------:R-:W-:Y:S01]  /*1530*/  UMOV UR7, URZ ;  /* 0x0000003f00077c82 */ /* 0x000fe20008000000 */
[----:B------:R-:W-:Y:S01]  /*1540*/  UMOV UR8, URZ ;  /* 0x0000003f00087c82 */ /* 0x000fe20008000000 */
[----:B------:R-:W-:Y:S01]  /*1550*/  UMOV UR18, UR5 ;  /* 0x0000000500127c82 */ /* 0x000fe20008000000 */
[----:B------:R-:W-:Y:S01]  /*1560*/  STL [R1+0x70], RZ ;  /* 0x000070ff01007387 */ /* 0x000fe20000100800 */
[----:B---3--:R-:W3:Y:S01]  /*1570*/  LDC R2, c[0x0][0x28c] ;  /* 0x0000a300ff027b82 */ /* 0x008ee20000000800 */
[----:B------:R-:W-:-:S02]  /*1580*/  CS2R R4, SRZ ;  /* 0x0000000000047805 */ /* 0x000fc4000001ff00 */
[----:B------:R-:W-:Y:S01]  /*1590*/  CS2R R6, SRZ ;  /* 0x0000000000067805 */ /* 0x000fe2000001ff00 */
[----:B------:R-:W-:Y:S01]  /*15a0*/  STL [R1+0x6c], RZ ;  /* 0x00006cff01007387 */ /* 0x000fe20000100800 */
[----:B------:R-:W-:Y:S02]  /*15b0*/  CS2R R8, SRZ ;  /* 0x0000000000087805 */ /* 0x000fe4000001ff00 */
[----:B------:R-:W-:Y:S02]  /*15c0*/  CS2R R10, SRZ ;  /* 0x00000000000a7805 */ /* 0x000fe4000001ff00 */
[----:B------:R-:W-:Y:S01]  /*15d0*/  CS2R R12, SRZ ;  /* 0x00000000000c7805 */ /* 0x000fe2000001ff00 */
[----:B------:R-:W-:Y:S01]  /*15e0*/  STL [R1+0x68], RZ ;  /* 0x000068ff01007387 */ /* 0x000fe20000100800 */
[----:B------:R-:W-:Y:S02]  /*15f0*/  CS2R R14, SRZ ;  /* 0x00000000000e7805 */ /* 0x000fe4000001ff00 */
[----:B------:R-:W-:-:S02]  /*1600*/  CS2R R16, SRZ ;  /* 0x0000000000107805 */ /* 0x000fc4000001ff00 */
[----:B0-----:R-:W-:Y:S01]  /*1610*/  CS2R R18, SRZ ;  /* 0x0000000000127805 */ /* 0x001fe2000001ff00 */
[----:B------:R-:W-:Y:S01]  /*1620*/  STL [R1+0x64], RZ ;  /* 0x000064ff01007387 */ /* 0x000fe20000100800 */
[----:B------:R-:W-:Y:S02]  /*1630*/  CS2R R20, SRZ ;  /* 0x0000000000147805 */ /* 0x000fe4000001ff00 */
[----:B------:R-:W-:Y:S02]  /*1640*/  CS2R R22, SRZ ;  /* 0x0000000000167805 */ /* 0x000fe4000001ff00 */
[----:B------:R-:W-:Y:S01]  /*1650*/  CS2R R152, SRZ ;  /* 0x0000000000987805 */ /* 0x000fe2000001ff00 */
[----:B------:R-:W-:Y:S01]  /*1660*/  STL [R1+0x60], RZ ;  /* 0x000060ff01007387 */ /* 0x000fe20000100800 */
[----:B--2---:R-:W-:Y:S01]  /*1670*/  ULEA UR14, UR11, UR14, 0x18 ;  /* 0x0000000e0b0e7291 */ /* 0x004fe2000f8ec03f */
[----:B------:R-:W-:Y:S02]  /*1680*/  CS2R R154, SRZ ;  /* 0x00000000009a7805 */ /* 0x000fe4000001ff00 */
[----:B------:R-:W-:Y:S01]  /*1690*/  CS2R R156, SRZ ;  /* 0x00000000009c7805 */ /* 0x000fe2000001ff00 */
[----:B------:R-:W-:Y:S01]  /*16a0*/  STL [R1+0x5c], RZ ;  /* 0x00005cff01007387 */ /* 0x000fe20000100800 */
[----:B------:R-:W-:-:S02]  /*16b0*/  CS2R R158, SRZ ;  /* 0x00000000009e7805 */ /* 0x000fc4000001ff00 */
[----:B------:R-:W-:Y:S02]  /*16c0*/  CS2R R160, SRZ ;  /* 0x0000000000a07805 */ /* 0x000fe4000001ff00 */
[----:B------:R-:W-:Y:S02]  /*16d0*/  CS2R R162, SRZ ;  /* 0x0000000000a27805 */ /* 0x000fe4000001ff00 */
[----:B-1----:R-:W-:Y:S01]  /*16e0*/  LOP3.LUT R0, R0, 0x80, RZ, 0xc0, !PT ;  /* 0x0000008000007812 */ /* 0x002fe200078ec0ff */
[----:B------:R-:W-:Y:S01]  /*16f0*/  STL [R1+0x58], RZ ;  /* 0x000058ff01007387 */ /* 0x000fe20000100800 */
[----:B---3--:R-:W-:Y:S02]  /*1700*/  ISETP.GE.AND P0, PT, R2, 0x1, PT ;  /* 0x000000010200780c */ /* 0x008fe40003f06270 */
[----:B------:R-:W-:Y:S02]  /*1710*/  CS2R R2, SRZ ;  /* 0x0000000000027805 */ /* 0x000fe4000001ff00 */
[----:B------:R-:W-:Y:S01]  /*1720*/  SHF.R.U32.HI R0, RZ, 0x7, R0 ;  /* 0x00000007ff007819 */ /* 0x000fe20000011600 */
[----:B------:R-:W-:Y:S01]  /*1730*/  STL [R1+0x54], RZ ;  /* 0x000054ff01007387 */ /* 0x000fe20000100800 */
[----:B------:R-:W-:-:S02]  /*1740*/  CS2R R164, SRZ ;  /* 0x0000000000a47805 */ /* 0x000fc4000001ff00 */
[----:B------:R-:W-:Y:S02]  /*1750*/  CS2R R166, SRZ ;  /* 0x0000000000a67805 */ /* 0x000fe4000001ff00 */
[----:B------:R-:W-:Y:S01]  /*1760*/  CS2R R168, SRZ ;  /* 0x0000000000a87805 */ /* 0x000fe2000001ff00 */
[----:B------:R-:W-:Y:S01]  /*1770*/  STL [R1+0x50], RZ ;  /* 0x000050ff01007387 */ /* 0x000fe20000100800 */
[----:B------:R-:W-:Y:S02]  /*1780*/  CS2R R170, SRZ ;  /* 0x0000000000aa7805 */ /* 0x000fe4000001ff00 */
[----:B------:R-:W-:Y:S02]  /*1790*/  CS2R R172, SRZ ;  /* 0x0000000000ac7805 */ /* 0x000fe4000001ff00 */
[----:B------:R-:W-:Y:S01]  /*17a0*/  CS2R R174, SRZ ;  /* 0x0000000000ae7805 */ /* 0x000fe2000001ff00 */
[----:B------:R-:W0:Y:S01]  /*17b0*/  SHFL.IDX PT, R0, R0, RZ, 0x1f ;  /* 0x00001fff00007589 */ /* 0x000e2200000e0000 */
[----:B------:R-:W-:-:S02]  /*17c0*/  CS2R R176, SRZ ;  /* 0x0000000000b07805 */ /* 0x000fc4000001ff00 */
[----:B------:R-:W-:Y:S02]  /*17d0*/  CS2R R178, SRZ ;  /* 0x0000000000b27805 */ /* 0x000fe4000001ff00 */
[----:B------:R-:W-:Y:S01]  /*17e0*/  CS2R R180, SRZ ;  /* 0x0000000000b47805 */ /* 0x000fe2000001ff00 */
[----:B------:R1:W-:Y:S01]  /*17f0*/  STL [R1+0x4c], RZ ;  /* 0x00004cff01007387 */ /* 0x0003e20000100800 */
[----:B------:R-:W-:Y:S02]  /*1800*/  CS2R R182, SRZ ;  /* 0x0000000000b67805 */ /* 0x000fe4000001ff00 */
[----:B------:R-:W-:Y:S02]  /*1810*/  CS2R R184, SRZ ;  /* 0x0000000000b87805 */ /* 0x000fe4000001ff00 */
[----:B------:R-:W-:Y:S01]  /*1820*/  CS2R R186, SRZ ;  /* 0x0000000000ba7805 */ /* 0x000fe2000001ff00 */
[----:B------:R1:W-:Y:S01]  /*1830*/  STL [R1+0x48], RZ ;  /* 0x000048ff01007387 */ /* 0x0003e20000100800 */
        /* <DEDUP_REMOVED lines=14> */
[----:B------:R-:W-:Y:S02]  /*1920*/  CS2R R210, SRZ ;  /* 0x0000000000d27805 */ /* 0x000fe4000001ff00 */
[----:B0-----:R-:W-:Y:S01]  /*1930*/  R2UR UR9, R0 ;  /* 0x00000000000972ca */ /* 0x001fe200000e0000 */
[----:B------:R1:W-:Y:S01]  /*1940*/  STL [R1+0x38], RZ ;  /* 0x000038ff01007387 */ /* 0x0003e20000100800 */
[----:B------:R-:W-:Y:S01]  /*1950*/  IMAD.MOV.U32 R0, RZ, RZ, RZ ;  /* 0x000000ffff007224 */ /* 0x000fe200078e00ff */
[----:B------:R-:W-:-:S02]  /*1960*/  CS2R R212, SRZ ;  /* 0x0000000000d47805 */ /* 0x000fc4000001ff00 */
[----:B------:R-:W-:Y:S01]  /*1970*/  CS2R R214, SRZ ;  /* 0x0000000000d67805 */ /* 0x000fe2000001ff00 */
[----:B------:R1:W-:Y:S01]  /*1980*/  STL [R1+0x34], RZ ;  /* 0x000034ff01007387 */ /* 0x0003e20000100800 */
[----:B------:R-:W-:Y:S02]  /*1990*/  CS2R R216, SRZ ;  /* 0x0000000000d87805 */ /* 0x000fe4000001ff00 */
[----:B------:R-:W-:Y:S02]  /*19a0*/  CS2R R218, SRZ ;  /* 0x0000000000da7805 */ /* 0x000fe4000001ff00 */
[----:B------:R-:W-:Y:S01]  /*19b0*/  CS2R R220, SRZ ;  /* 0x0000000000dc7805 */ /* 0x000fe2000001ff00 */
[----:B------:R1:W-:Y:S01]  /*19c0*/  STL [R1+0x30], RZ ;  /* 0x000030ff01007387 */ /* 0x0003e20000100800 */
[----:B------:R-:W-:Y:S02]  /*19d0*/  CS2R R222, SRZ ;  /* 0x0000000000de7805 */ /* 0x000fe4000001ff00 */
[----:B------:R-:W-:Y:S01]  /*19e0*/  CS2R R224, SRZ ;  /* 0x0000000000e07805 */ /* 0x000fe2000001ff00 */
[----:B------:R-:W-:Y:S01]  /*19f0*/  IMAD.MOV.U32 R226, RZ, RZ, RZ ;  /* 0x000000ffffe27224 */ /* 0x000fe200078e00ff */
[----:B------:R1:W-:Y:S01]  /*1a00*/  STL [R1+0x2c], RZ ;  /* 0x00002cff01007387 */ /* 0x0003e20000100800 */
[----:B------:R-:W-:Y:S01]  /*1a10*/  ULEA.HI UR10, UR9, UR9, URZ, 0x1 ;  /* 0x00000009090a7291 */ /* 0x000fe2000f8f083f */
[----:B------:R-:W-:Y:S01]  /*1a20*/  IMAD.U32 R227, RZ, RZ, UR4 ;  /* 0x00000004ffe37e24 */ /* 0x000fe2000f8e00ff */
[----:B------:R-:W-:Y:S01]  /*1a30*/  CS2R R88, SRZ ;  /* 0x0000000000587805 */ /* 0x000fe2000001ff00 */
[----:B------:R1:W-:Y:S01]  /*1a40*/  STL [R1+0x28], RZ ;  /* 0x000028ff01007387 */ /* 0x0003e20000100800 */
[----:B------:R-:W-:Y:S01]  /*1a50*/  ULOP3.LUT UR10, UR10, 0x1ffffe, URZ, 0xc0, !UPT ;  /* 0x001ffffe0a0a7892 */ /* 0x000fe2000f8ec03f */
[----:B------:R-:W-:-:S02]  /*1a60*/  CS2R R90, SRZ ;  /* 0x00000000005a7805 */ /* 0x000fc4000001ff00 */
[----:B------:R-:W-:Y:S01]  /*1a70*/  CS2R R92, SRZ ;  /* 0x00000000005c7805 */ /* 0x000fe2000001ff00 */
[----:B------:R1:W-:Y:S01]  /*1a80*/  STL [R1+0x24], RZ ;  /* 0x000024ff01007387 */ /* 0x0003e20000100800 */
[----:B------:R-:W-:Y:S01]  /*1a90*/  UIADD3 UR10, UR9, -UR10, URZ ;  /* 0x8000000a090a7290 */ /* 0x000fe2000fffe03f */
[----:B------:R-:W-:Y:S02]  /*1aa0*/  CS2R R94, SRZ ;  /* 0x00000000005e7805 */ /* 0x000fe4000001ff00 */
[----:B------:R-:W-:Y:S01]  /*1ab0*/  CS2R R96, SRZ ;  /* 0x0000000000607805 */ /* 0x000fe2000001ff00 */
[----:B------:R1:W-:Y:S01]  /*1ac0*/  STL [R1+0x20], RZ ;  /* 0x000020ff01007387 */ /* 0x0003e20000100800 */
[----:B------:R-:W-:Y:S01]  /*1ad0*/  ULEA UR10, UR10, UR14, 0xb ;  /* 0x0000000e0a0a7291 */ /* 0x000fe2000f8e583f */
[----:B------:R-:W-:Y:S02]  /*1ae0*/  CS2R R98, SRZ ;  /* 0x0000000000627805 */ /* 0x000fe4000001ff00 */
[----:B------:R-:W-:Y:S01]  /*1af0*/  CS2R R100, SRZ ;  /* 0x0000000000647805 */ /* 0x000fe2000001ff00 */
[----:B------:R1:W-:Y:S01]  /*1b00*/  STL [R1+0x1c], RZ ;  /* 0x00001cff01007387 */ /* 0x0003e20000100800 */
[----:B------:R-:W-:Y:S01]  /*1b10*/  UIADD3 UR10, UR10, 0x200, URZ ;  /* 0x000002000a0a7890 */ /* 0x000fe2000fffe03f */
[----:B------:R-:W-:-:S02]  /*1b20*/  CS2R R102, SRZ ;  /* 0x0000000000667805 */ /* 0x000fc4000001ff00 */
[----:B------:R-:W-:Y:S01]  /*1b30*/  CS2R R104, SRZ ;  /* 0x0000000000687805 */ /* 0x000fe2000001ff00 */
[----:B------:R1:W-:Y:S01]  /*1b40*/  STL [R1+0x18], RZ ;  /* 0x000018ff01007387 */ /* 0x0003e20000100800 */
[----:B------:R-:W-:Y:S01]  /*1b50*/  USHF.R.U32.HI UR10, URZ, 0x4, UR10 ;  /* 0x000000043f0a7899 */ /* 0x000fe2000801160a */
[----:B------:R-:W-:Y:S02]  /*1b60*/  CS2R R106, SRZ ;  /* 0x00000000006a7805 */ /* 0x000fe4000001ff00 */
[----:B------:R-:W-:Y:S01]  /*1b70*/  CS2R R108, SRZ ;  /* 0x00000000006c7805 */ /* 0x000fe2000001ff00 */
[----:B------:R1:W-:Y:S01]  /*1b80*/  STL [R1+0x14], RZ ;  /* 0x000014ff01007387 */ /* 0x0003e20000100800 */
[----:B------:R-:W-:Y:S01]  /*1b90*/  ULOP3.LUT UR15, UR10, 0x3fff, URZ, 0xc0, !UPT ;  /* 0x00003fff0a0f7892 */ /* 0x000fe2000f8ec03f */
        /* <DEDUP_REMOVED lines=18> */
[----:B------:R1:W-:Y:S01]  /*1cc0*/  STL [R1], RZ ;  /* 0x000000ff01007387 */ /* 0x0003e20000100800 */
[----:B------:R-:W-:-:S02]  /*1cd0*/  CS2R R138, SRZ ;  /* 0x00000000008a7805 */ /* 0x000fc4000001ff00 */
[----:B------:R-:W-:Y:S02]  /*1ce0*/  CS2R R140, SRZ ;  /* 0x00000000008c7805 */ /* 0x000fe4000001ff00 */
[----:B------:R-:W-:Y:S02]  /*1cf0*/  CS2R R142, SRZ ;  /* 0x00000000008e7805 */ /* 0x000fe4000001ff00 */
[----:B------:R-:W-:Y:S02]  /*1d00*/  CS2R R144, SRZ ;  /* 0x0000000000907805 */ /* 0x000fe4000001ff00 */
[----:B------:R-:W-:Y:S02]  /*1d10*/  CS2R R146, SRZ ;  /* 0x0000000000927805 */ /* 0x000fe4000001ff00 */
[----:B------:R-:W-:Y:S02]  /*1d20*/  CS2R R148, SRZ ;  /* 0x0000000000947805 */ /* 0x000fe4000001ff00 */
[----:B------:R-:W-:-:S02]  /*1d30*/  CS2R R150, SRZ ;  /* 0x0000000000967805 */ /* 0x000fc4000001ff00 */
[----:B------:R-:W-:Y:S02]  /*1d40*/  CS2R R24, SRZ ;  /* 0x0000000000187805 */ /* 0x000fe4000001ff00 */
[----:B------:R-:W-:Y:S02]  /*1d50*/  CS2R R26, SRZ ;  /* 0x00000000001a7805 */ /* 0x000fe4000001ff00 */
[----:B------:R-:W-:Y:S02]  /*1d60*/  CS2R R28, SRZ ;  /* 0x00000000001c7805 */ /* 0x000fe4000001ff00 */
[----:B----4-:R-:W-:Y:S02]  /*1d70*/  CS2R R30, SRZ ;  /* 0x00000000001e7805 */ /* 0x010fe4000001ff00 */
[----:B------:R-:W-:Y:S02]  /*1d80*/  CS2R R32, SRZ ;  /* 0x0000000000207805 */ /* 0x000fe4000001ff00 */
        /* <DEDUP_REMOVED lines=26> */
[----:B------:R-:W-:Y:S01]  /*1f30*/  CS2R R86, SRZ ;  /* 0x0000000000567805 */ /* 0x000fe2000001ff00 */
[----:B-1----:R-:W-:Y:S06]  /*1f40*/  @!P0 BRA `(.L_x_18) ;  /* 0x0000001000608947 */ /* 0x002fec0003800000 */
[----:B------:R-:W-:-:S06]  /*1f50*/  UISETP.NE.AND UP0, UPT, UR23, 0x3, UPT ;  /* 0x000000031700788c */ /* 0x000fcc000bf05270 */
[----:B------:R-:W-:-:S13]  /*1f60*/  PLOP3.LUT P1, PT, PT, PT, UP0, 0x80, 0x0 ;  /* 0x000000000000781c */ /* 0x000fda0003f2f008 */
[----:B------:R-:W-:Y:S05]  /*1f70*/  @!P1 BRA `(.L_x_19) ;  /* 0x0000000000049947 */ /* 0x000fea0003800000 */
[----:B------:R-:W-:Y:S01]  /*1f80*/  BPT.TRAP 0x1 ;  /* 0x000000040000795c */ /* 0x000fe20000300000 */
.L_x_19:
[----:B------:R-:W-:Y:S01]  /*1f90*/  ULEA UR7, UR5, UR14, 0x3 ;  /* 0x0000000e05077291 */ /* 0x000fe2000f8e183f */
[----:B------:R-:W-:-:S05]  /*1fa0*/  IMAD.U32 R0, RZ, RZ, UR4 ;  /* 0x00000004ff007e24 */ /* 0x000fca000f8e00ff */
[----:B------:R-:W-:-:S04]  /*1fb0*/  SHF.L.U32 R0, R0, 0x1f, RZ ;  /* 0x0000001f00007819 */ /* 0x000fc800000006ff */
[----:B------:R0:W1:Y:S01]  /*1fc0*/  SYNCS.PHASECHK.TRANS64.TRYWAIT P0, [UR7], R0 ;  /* 0x00000000ff0075a7 */ /* 0x0000620008000147 */
[----:B------:R-:W-:Y:S05]  /*1fd0*/  @!P1 BRA `(.L_x_20) ;  /* 0x0000000000049947 */ /* 0x000fea0003800000 */
[----:B------:R-:W-:Y:S01]  /*1fe0*/  BPT.TRAP 0x1 ;  /* 0x000000040000795c */ /* 0x000fe20000300000 */
.L_x_20:
[----:B------:R2:W-:Y:S01]  /*1ff0*/  STL [R1+0x74], RZ ;  /* 0x000074ff01007387 */ /* 0x0005e20000100800 */
[----:B------:R-:W-:Y:S01]  /*2000*/  UMOV UR6, 0x1 ;  /* 0x0000000100067882 */ /* 0x000fe20000000000 */
[----:B-1----:R-:W-:Y:S05]  /*2010*/  @P0 BRA `(.L_x_21) ;  /* 0x0000000000080947 */ /* 0x002fea0003800000 */
[----:B------:R-:W1:Y:S02]  /*2020*/  SYNCS.PHASECHK.TRANS64.TRYWAIT P0, [UR7], R0 ;  /* 0x00000000ff0075a7 */ /* 0x000e640008000147 */
[----:B-1----:R-:W-:Y:S05]  /*2030*/  @!P0 BRA `(.L_x_22) ;  /* 0x000000ec005c8947 */ /* 0x002fea0003800000 */
.L_x_21:
[----:B------:R3:W-:Y:S01]  /*2040*/  STL [R1+0x70], RZ ;  /* 0x000070ff01007387 */ /* 0x0007e20000100800 */
[----:B------:R-:W-:Y:S01]  /*2050*/  UIADD3 UR7, UR14, 0x24200, URZ ;  /* 0x000242000e077890 */ /* 0x000fe2000fffe03f */
[----:B------:R-:W-:Y:S01]  /*2060*/  WARPGROUP.ARRIVE ;  /* 0x00000000000079c5 */ /* 0x000fe20000000000 */
[----:B------:R-:W-:Y:S01]  /*2070*/  ULOP3.LUT UR8, UR15, 0x10000, URZ, 0xfc, !UPT ;  /* 0x000100000f087892 */ /* 0x000fe2000f8efc3f */
[----:B------:R3:W-:Y:S01]  /*2080*/  STL [R1+0x6c], RZ ;  /* 0x00006cff01007387 */ /* 0x0007e20000100800 */
[----:B------:R-:W-:Y:S01]  /*2090*/  USHF.R.U32.HI UR7, URZ, 0x4, UR7 ;  /* 0x000000043f077899 */ /* 0x000fe20008011607 */
[----:B01----:R-:W-:Y:S01]  /*20a0*/  IMAD.MOV.U32 R0, RZ, RZ, RZ ;  /* 0x000000ffff007224 */ /* 0x003fe200078e00ff */
[----:B------:R-:W-:Y:S01]  /*20b0*/  ULEA UR8, UR5, UR8, 0x9 ;  /* 0x0000000805087291 */ /* 0x000fe2000f8e483f */
[----:B------:R3:W-:Y:S01]  /*20c0*/  STL [R1+0x68], RZ ;  /* 0x000068ff01007387 */ /* 0x0007e20000100800 */
[----:B------:R-:W-:Y:S01]  /*20d0*/  ULOP3.LUT UR7, UR7, 0x3fff, URZ, 0xc0, !UPT ;  /* 0x00003fff07077892 */ /* 0x000fe2000f8ec03f */
[----:B------:R-:W-:Y:S01]  /*20e0*/  CS2R R2, SRZ ;  /* 0x0000000000027805 */ /* 0x000fe2000001ff00 */
[----:B------:R-:W-:Y:S01]  /*20f0*/  UMOV UR9, 0xc0000010 ;  /* 0xc000001000097882 */ /* 0x000fe20000000000 */
[----:B------:R3:W-:Y:S01]  /*2100*/  STL [R1+0x64], RZ ;  /* 0x000064ff01007387 */ /* 0x0007e20000100800 */
[----:B------:R-:W-:Y:S01]  /*2110*/  ULOP3.LUT UR7, UR7, 0x10000, URZ, 0xfc, !UPT ;  /* 0x0001000007077892 */ /* 0x000fe2000f8efc3f */
[----:B------:R-:W-:Y:S01]  /*2120*/  CS2R R4, SRZ ;  /* 0x0000000000047805 */ /* 0x000fe2000001ff00 */
[----:B------:R-:W-:Y:S01]  /*2130*/  UMOV UR11, 0xc0000010 ;  /* 0xc0000010000b7882 */ /* 0x000fe20000000000 */
[----:B------:R3:W-:Y:S01]  /*2140*/  STL [R1+0x60], RZ ;  /* 0x000060ff01007387 */ /* 0x0007e20000100800 */
[----:B------:R-:W-:Y:S01]  /*2150*/  ULEA UR10, UR5, UR7, 0x8 ;  /* 0x00000007050a7291 */ /* 0x000fe2000f8e403f */
[----:B------:R-:W-:-:S02]  /*2160*/  CS2R R6, SRZ ;  /* 0x0000000000067805 */ /* 0x000fc4000001ff00 */
[----:B------:R-:W-:Y:S01]  /*2170*/  CS2R R8, SRZ ;  /* 0x0000000000087805 */ /* 0x000fe2000001ff00 */
[----:B------:R3:W-:Y:S01]  /*2180*/  STL [R1+0x5c], RZ ;  /* 0x00005cff01007387 */ /* 0x0007e20000100800 */
[----:B------:R-:W-:Y:S01]  /*2190*/  ULDC UR7, c[0x0][0x50c] ;  /* 0x0001430000077ab9 */ /* 0x000fe20000000800 */
[----:B------:R-:W-:Y:S01]  /*21a0*/  CS2R R10, SRZ ;  /* 0x00000000000a7805 */ /* 0x000fe2000001ff00 */
[----:B------:R-:W-:Y:S01]  /*21b0*/  UISETP.NE.AND UP0, UPT, UR7, 0x1, UPT ;  /* 0x000000010700788c */ /* 0x000fe2000bf05270 */
[----:B------:R3:W-:Y:S01]  /*21c0*/  STL [R1+0x58], RZ ;  /* 0x000058ff01007387 */ /* 0x0007e20000100800 */
[----:B------:R-:W-:Y:S01]  /*21d0*/  CS2R R12, SRZ ;  /* 0x00000000000c7805 */ /* 0x000fe2000001ff00 */
[----:B------:R-:W-:Y:S01]  /*21e0*/  QGMMA.64x128x32.F32.E5M2.E5M2 R88, gdesc[UR8], RZ, !UPT ;  /* 0x01e00000085879f3 */ /* 0x000fe2000c7038ff */
[----:B------:R-:W-:Y:S01]  /*21f0*/  USEL UR7, URZ, 0x1, UP0 ;  /* 0x000000013f077887 */ /* 0x000fe20008000000 */
[----:B------:R3:W-:Y:S01]  /*2200*/  STL [R1+0x54], RZ ;  /* 0x000054ff01007387 */ /* 0x0007e20000100800 */
[----:B------:R-:W-:Y:S01]  /*2210*/  UIADD3 UR8, UR8, 0x100, URZ ;  /* 0x0000010008087890 */ /* 0x000fe2000fffe03f */
[----:B------:R-:W-:Y:S01]  /*2220*/  CS2R R14, SRZ ;  /* 0x00000000000e7805 */ /* 0x000fe2000001ff00 */
[----:B------:R-:W-:Y:S01]  /*2230*/  UMOV UR9, 0xc0000010 ;  /* 0xc000001000097882 */ /* 0x000fe20000000000 */
[----:B------:R3:W-:Y:S01]  /*2240*/  STL [R1+0x50], RZ ;  /* 0x000050ff01007387 */ /* 0x0007e20000100800 */
[----:B------:R-:W-:-:S02]  /*2250*/  ISETP.NE.AND P0, PT, RZ, UR7, PT ;  /* 0x00000007ff007c0c */ /* 0x000fc4000bf05270 */
[----:B------:R-:W-:Y:S02]  /*2260*/  CS2R R16, SRZ ;  /* 0x0000000000107805 */ /* 0x000fe4000001ff00 */
[----:B------:R-:W-:Y:S01]  /*2270*/  CS2R R18, SRZ ;  /* 0x0000000000127805 */ /* 0x000fe2000001ff00 */
[----:B------:R3:W-:Y:S01]  /*2280*/  STL [R1+0x4c], RZ ;  /* 0x00004cff01007387 */ /* 0x0007e20000100800 */
[----:B------:R-:W-:Y:S01]  /*2290*/  CS2R R20, SRZ ;  /* 0x0000000000147805 */ /* 0x000fe2000001ff00 */
[----:B------:R-:W-:Y:S01]  /*22a0*/  QGMMA.64x128x32.F32.E5M2.E5M2 R24, gdesc[UR8], RZ, !UPT, gsb0 ;  /* 0x01e00000081879f3 */ /* 0x000fe2000c0038ff */
[----:B------:R-:W-:Y:S01]  /*22b0*/  CS2R R22, SRZ ;  /* 0x0000000000167805 */ /* 0x000fe2000001ff00 */
[----:B------:R3:W-:Y:S01]  /*22c0*/  STL [R1+0x48], RZ ;  /* 0x000048ff01007387 */ /* 0x0007e20000100800 */
[----:B------:R-:W-:Y:S02]  /*22d0*/  CS2R R152, SRZ ;  /* 0x0000000000987805 */ /* 0x000fe4000001ff00 */
        /* <DEDUP_REMOVED lines=47> */
[----:B------:R-:W-:Y:S01]  /*25d0*/  CS2R R224, SRZ ;  /* 0x0000000000e07805 */ /* 0x000fe2000001ff00 */
[----:B------:R-:W-:Y:S02]  /*25e0*/  IMAD.MOV.U32 R226, RZ, RZ, RZ ;  /* 0x000000ffffe27224 */ /* 0x000fe400078e00ff */
[----:B------:R3:W-:Y:S04]  /*25f0*/  STL [R1+0x14], RZ ;  /* 0x000014ff01007387 */ /* 0x0007e80000100800 */
[----:B------:R3:W-:Y:S04]  /*2600*/  STL [R1+0x10], RZ ;  /* 0x000010ff01007387 */ /* 0x0007e80000100800 */
[----:B------:R3:W-:Y:S04]  /*2610*/  STL [R1+0xc], RZ ;  /* 0x00000cff01007387 */ /* 0x0007e80000100800 */
[----:B------:R3:W-:Y:S04]  /*2620*/  STL [R1+0x8], RZ ;  /* 0x000008ff01007387 */ /* 0x0007e80000100800 */
[----:B------:R3:W-:Y:S04]  /*2630*/  STL [R1+0x4], RZ ;  /* 0x000004ff01007387 */ /* 0x0007e80000100800 */
[----:B------:R3:W-:Y:S01]  /*2640*/  STL [R1], RZ ;  /* 0x000000ff01007387 */ /* 0x0007e20000100800 */
[----:B------:R-:W-:Y:S05]  /*2650*/  @!P0 BRA `(.L_x_23) ;  /* 0x0000000800808947 */ /* 0x000fea0003800000 */
[----:B------:R-:W-:Y:S02]  /*2660*/  WARPGROUP.DEPBAR.LE gsb0, 0x0 ;  /* 0x00008000000079c5 */ /* 0x000fe40000010000 */
[----:B------:R-:W-:-:S01]  /*2670*/  FADD R227, RZ, R58 ;  /* 0x0000003affe37221 */ /* 0x000fc20000000000 */
[----:B------:R-:W-:Y:S01]  /*2680*/  FADD R226, RZ, R88 ;  /* 0x00000058ffe27221 */ /* 0x000fe20000000000 */
[----:B------:R-:W-:-:S01]  /*2690*/  FADD R225, RZ, R89 ;  /* 0x00000059ffe17221 */ /* 0x000fc20000000000 */
[----:B------:R-:W-:Y:S01]  /*26a0*/  FADD R224, RZ, R90 ;  /* 0x0000005affe07221 */ /* 0x000fe20000000000 */
[----:B------:R-:W-:-:S01]  /*26b0*/  FADD R223, RZ, R91 ;  /* 0x0000005bffdf7221 */ /* 0x000fc20000000000 */
[----:B------:R0:W-:Y:S01]  /*26c0*/  STL [R1], R227 ;  /* 0x000000e301007387 */ /* 0x0001e20000100800 */
[----:B------:R-:W-:-:S01]  /*26d0*/  FADD R222, RZ, R92 ;  /* 0x0000005cffde7221 */ /* 0x000fc20000000000 */
[----:B------:R-:W-:Y:S01]  /*26e0*/  FADD R221, RZ, R93 ;  /* 0x0000005dffdd7221 */ /* 0x000fe20000000000 */
[----:B------:R-:W-:-:S01]  /*26f0*/  FADD R220, RZ, R94 ;  /* 0x0000005effdc7221 */ /* 0x000fc20000000000 */
[----:B------:R-:W-:Y:S01]  /*2700*/  FADD R219, RZ, R95 ;  /* 0x0000005fffdb7221 */ /* 0x000fe20000000000 */
[----:B------:R-:W-:-:S01]  /*2710*/  FADD R218, RZ, R96 ;  /* 0x00000060ffda7221 */ /* 0x000fc20000000000 */
[----:B------:R-:W-:Y:S01]  /*2720*/  FADD R217, RZ, R97 ;  /* 0x00000061ffd97221 */ /* 0x000fe20000000000 */
[----:B------:R-:W-:-:S01]  /*2730*/  FADD R216, RZ, R98 ;  /* 0x00000062ffd87221 */ /* 0x000fc20000000000 */
[----:B------:R-:W-:Y:S01]  /*2740*/  FADD R215, RZ, R99 ;  /* 0x00000063ffd77221 */ /* 0x000fe20000000000 */
[----:B------:R-:W-:-:S01]  /*2750*/  FADD R214, RZ, R100 ;  /* 0x00000064ffd67221 */ /* 0x000fc20000000000 */
[----:B0-----:R-:W-:Y:S01]  /*2760*/  FADD R227, RZ, R59 ;  /* 0x0000003bffe37221 */ /* 0x001fe20000000000 */
[----:B------:R-:W-:-:S01]  /*2770*/  FADD R213, RZ, R101 ;  /* 0x00000065ffd57221 */ /* 0x000fc20000000000 */
[----:B------:R-:W-:Y:S01]  /*2780*/  FADD R212, RZ, R102 ;  /* 0x00000066ffd47221 */ /* 0x000fe20000000000 */
[----:B------:R-:W-:-:S01]  /*2790*/  FADD R211, RZ, R103 ;  /* 0x00000067ffd37221 */ /* 0x000fc20000000000 */
[----:B------:R-:W-:Y:S01]  /*27a0*/  FADD R210, RZ, R104 ;  /* 0x00000068ffd27221 */ /* 0x000fe20000000000 */
[----:B------:R0:W-:Y:S01]  /*27b0*/  STL [R1+0x4], R227 ;  /* 0x000004e301007387 */ /* 0x0001e20000100800 */
        /* <DEDUP_REMOVED lines=93> */
[----:B------:R-:W-:Y:S01]  /*2d90*/  UMOV UR6, URZ ;  /* 0x0000003f00067c82 */ /* 0x000fe20008000000 */
[----:B0-----:R-:W-:-:S05]  /*2da0*/  FADD R227, RZ, R66 ;  /* 0x00000042ffe37221 */ /* 0x001fca0000000000 */
[----:B------:R0:W-:Y:S02]  /*2db0*/  STL [R1+0x20], R227 ;  /* 0x000020e301007387 */ /* 0x0001e40000100800 */
        /* <DEDUP_REMOVED lines=42> */
.L_x_23:
[----:B------:R-:W-:-:S04]  /*3060*/  UIADD3 UR18, UR5, 0x1, URZ ;  /* 0x0000000105127890 */ /* 0x000fc8000fffe03f */
[----:B------:R-:W-:-:S04]  /*3070*/  UISETP.NE.AND UP0, UPT, UR18, 0x12, UPT ;  /* 0x000000121200788c */ /* 0x000fc8000bf05270 */
[----:B------:R-:W-:Y:S02]  /*3080*/  USEL UR8, URZ, 0x1, UP0 ;  /* 0x000000013f087887 */ /* 0x000fe40008000000 */
[----:B------:R-:W-:Y:S02]  /*3090*/  USEL UR18, UR18, URZ, UP0 ;  /* 0x0000003f12127287 */ /* 0x000fe40008000000 */
[----:B------:R-:W-:-:S06]  /*30a0*/  ULOP3.LUT UR8, UR4, UR8, URZ, 0x3c, !UPT ;  /* 0x0000000804087292 */ /* 0x000fcc000f8e3c3f */
[----:B0-----:R-:W-:Y:S01]  /*30b0*/  IMAD.U32 R227, RZ, RZ, UR8 ;  /* 0x00000008ffe37e24 */ /* 0x001fe2000f8e00ff */
[----:B------:R-:W-:-:S06]  /*30c0*/  UMOV UR8, 0x1 ;  /* 0x0000000100087882 */ /* 0x000fcc0000000000 */
.L_x_18:
[----:B------:R-:W-:-:S04]  /*30d0*/  UISETP.LT.AND UP0, UPT, UR12, 0x1, UPT ;  /* 0x000000010c00788c */ /* 0x000fc8000bf01270 */
[----:B------:R-:W-:-:S04]  /*30e0*/  USEL UR9, UR12, 0x1, UP0 ;  /* 0x000000010c097887 */ /* 0x000fc80008000000 */
[----:B------:R-:W-:-:S04]  /*30f0*/  UIADD3 UR9, UR12, -UR9, URZ ;  /* 0x800000090c097290 */ /* 0x000fc8000fffe03f */
[----:B------:R-:W-:-:S06]  /*3100*/  UISETP.GE.AND UP0, UPT, UR9, 0x1, UPT ;  /* 0x000000010900788c */ /* 0x000fcc000bf06270 */
[----:B------:R-:W-:-:S13]  /*3110*/  PLOP3.LUT P0, PT, PT, PT, UP0, 0x80, 0x0 ;  /* 0x000000000000781c */ /* 0x000fda0003f0f008 */
[----:B------:R-:W-:Y:S05]  /*3120*/  @!P0 BRA `(.L_x_24) ;  /* 0x00000010009c8947 */ /* 0x000fea0003800000 */
[----:B------:R-:W-:Y:S01]  /*3130*/  IMAD.U32 R228, RZ, RZ, UR9 ;  /* 0x00000009ffe47e24 */ /* 0x000fe2000f8e00ff */
[----:B------:R-:W-:Y:S01]  /*3140*/  UMOV UR19, UR5 ;  /* 0x0000000500137c82 */ /* 0x000fe20008000000 */
[----:B------:R-:W-:-:S05]  /*3150*/  ULDC UR24, c[0x0][0x50c] ;  /* 0x0001430000187ab9 */ /* 0x000fca0000000800 */
.L_x_32:
[----:B------:R-:W-:-:S06]  /*3160*/  UISETP.NE.AND UP0, UPT, UR23, 0x3, UPT ;  /* 0x000000031700788c */ /* 0x000fcc000bf05270 */
[----:B------:R-:W-:-:S13]  /*3170*/  PLOP3.LUT P1, PT, PT, PT, UP0, 0x80, 0x0 ;  /* 0x000000000000781c */ /* 0x000fda0003f2f008 */
[----:B-1---5:R-:W-:Y:S05]  /*3180*/  @!P1 BRA `(.L_x_25) ;  /* 0x0000000000049947 */ /* 0x022fea0003800000 */
[----:B------:R-:W-:Y:S01]  /*3190*/  BPT.TRAP 0x1 ;  /* 0x000000040000795c */ /* 0x000fe20000300000 */
.L_x_25:
[----:B------:R-:W0:Y:S01]  /*31a0*/  S2UR UR9, SR_CgaCtaId ;  /* 0x00000000000979c3 */ /* 0x000e220000008800 */
[----:B------:R-:W-:Y:S01]  /*31b0*/  UMOV UR14, 0x400 ;  /* 0x00000400000e7882 */ /* 0x000fe20000000000 */
[----:B------:R-:W-:Y:S01]  /*31c0*/  SHF.L.U32 R229, R227, 0x1f, RZ ;  /* 0x0000001fe3e57819 */ /* 0x000fe200000006ff */
[----:B0-----:R-:W-:-:S04]  /*31d0*/  ULEA UR14, UR9, UR14, 0x18 ;  /* 0x0000000e090e7291 */ /* 0x001fc8000f8ec03f */
[----:B------:R-:W-:-:S09]  /*31e0*/  ULEA UR9, UR18, UR14, 0x3 ;  /* 0x0000000e12097291 */ /* 0x000fd2000f8e183f */
[----:B------:R0:W1:Y:S01]  /*31f0*/  SYNCS.PHASECHK.TRANS64.TRYWAIT P0, [UR9], R229 ;  /* 0x000000e5ff0075a7 */ /* 0x0000620008000149 */
[----:B------:R-:W-:Y:S05]  /*3200*/  @!P1 BRA `(.L_x_26) ;  /* 0x0000000000049947 */ /* 0x000fea0003800000 */
[----:B------:R-:W-:Y:S01]  /*3210*/  BPT.TRAP 0x1 ;  /* 0x000000040000795c */ /* 0x000fe20000300000 */
.L_x_26:
[----:B-1----:R-:W-:Y:S05]  /*3220*/  @P0 BRA `(.L_x_27) ;  /* 0x0000000000080947 */ /* 0x002fea0003800000 */
[----:B------:R-:W1:Y:S02]  /*3230*/  SYNCS.PHASECHK.TRANS64.TRYWAIT P0, [UR9], R229 ;  /* 0x000000e5ff0075a7 */ /* 0x000e640008000149 */
[----:B-1----:R-:W-:Y:S05]  /*3240*/  @!P0 BRA `(.L_x_28) ;  /* 0x000000d800f08947 */ /* 0x002fea0003800000 */
.L_x_27:
[----:B------:R-:W-:Y:S01]  /*3250*/  UIADD3 UR9, UR14, 0x24200, URZ ;  /* 0x000242000e097890 */ /* 0x000fe2000fffe03f */
[----:B------:R-:W-:Y:S01]  /*3260*/  WARPGROUP.ARRIVE ;  /* 0x00000000000079c5 */ /* 0x000fe20000000000 */
[----:B------:R-:W-:Y:S02]  /*3270*/  UISETP.NE.AND UP0, UPT, UR7, URZ, UPT ;  /* 0x0000003f0700728c */ /* 0x000fe4000bf05270 */
[----:B------:R-:W-:Y:S02]  /*3280*/  USHF.R.U32.HI UR9, URZ, 0x4, UR9 ;  /* 0x000000043f097899 */ /* 0x000fe40008011609 */
[----:B------:R-:W-:Y:S02]  /*3290*/  USEL UR8, UR8, URZ, !UP0 ;  /* 0x0000003f08087287 */ /* 0x000fe4000c000000 */
[----:B------:R-:W-:Y:S02]  /*32a0*/  ULOP3.LUT UR9, UR9, 0x3fff, URZ, 0xc0, !UPT ;  /* 0x00003fff09097892 */ /* 0x000fe4000f8ec03f */
[----:B------:R-:W-:-:S02]  /*32b0*/  ULOP3.LUT UR7, UR15, 0x10000, URZ, 0xfc, !UPT ;  /* 0x000100000f077892 */ /* 0x000fc4000f8efc3f */
[----:B------:R-:W-:Y:S02]  /*32c0*/  ULOP3.LUT UR9, UR9, 0x10000, URZ, 0xfc, !UPT ;  /* 0x0001000009097892 */ /* 0x000fe4000f8efc3f */
[----:B------:R-:W-:Y:S02]  /*32d0*/  UISETP.NE.U32.AND UP0, UPT, UR8, URZ, UPT ;  /* 0x0000003f0800728c */ /* 0x000fe4000bf05070 */
[----:B------:R-:W-:Y:S02]  /*32e0*/  ULEA UR8, UR18, UR7, 0x9 ;  /* 0x0000000712087291 */ /* 0x000fe4000f8e483f */
[----:B------:R-:W-:Y:S01]  /*32f0*/  ULEA UR10, UR18, UR9, 0x8 ;  /* 0x00000009120a7291 */ /* 0x000fe2000f8e403f */
[----:B------:R-:W-:Y:S02]  /*3300*/  UMOV UR11, 0xc0000010 ;  /* 0xc0000010000b7882 */ /* 0x000fe40000000000 */
[----:B------:R-:W-:Y:S01]  /*3310*/  UMOV UR9, 0xc0000010 ;  /* 0xc000001000097882 */ /* 0x000fe20000000000 */
[----:B------:R-:W-:-:S05]  /*3320*/  UIADD3 UR6, UR6, 0x1, URZ ;  /* 0x0000000106067890 */ /* 0x000fca000fffe03f */
[----:B------:R-:W-:Y:S01]  /*3330*/  QGMMA.64x128x32.F32.E5M2.E5M2 R88, gdesc[UR8], R88, UP0 ;  /* 0x01e00000085879f3 */ /* 0x000fe2000bf03858 */
[----:B------:R-:W-:Y:S01]  /*3340*/  UIADD3 UR8, UR8, 0x100, URZ ;  /* 0x0000010008087890 */ /* 0x000fe2000fffe03f */
[----:B------:R-:W-:-:S10]  /*3350*/  UMOV UR9, 0xc0000010 ;  /* 0xc000001000097882 */ /* 0x000fd40000000000 */
[----:B------:R-:W-:Y:S01]  /*3360*/  QGMMA.64x128x32.F32.E5M2.E5M2 R24, gdesc[UR8], R24, UP0, gsb0 ;  /* 0x01e00000081879f3 */ /* 0x000fe2000b803818 */
[----:B------:R-:W-:-:S04]  /*3370*/  UISETP.NE.AND UP0, UPT, UR6, UR24, UPT ;  /* 0x000000180600728c */ /* 0x000fc8000bf05270 */
[----:B------:R-:W-:-:S06]  /*3380*/  USEL UR7, URZ, 0x1, UP0 ;  /* 0x000000013f077887 */ /* 0x000fcc0008000000 */
[----:B------:R-:W-:Y:S01]  /*3390*/  ISETP.NE.AND P0, PT, RZ, UR7, PT ;  /* 0x00000007ff007c0c */ /* 0x000fe2000bf05270 */
[----:B------:R-:W-:-:S12]  /*33a0*/  WARPGROUP.DEPBAR.LE gsb0, 0x1 ;  /* 0x00008000000079c5 */ /* 0x000fd80000010100 */
[----:B------:R-:W-:Y:S05]  /*33b0*/  @!P0 BRA `(.L_x_29) ;  /* 0x0000000c00808947 */ /* 0x000fea0003800000 */
[----:B------:R-:W-:Y:S02]  /*33c0*/  WARPGROUP.DEPBAR.LE gsb0, 0x0 ;  /* 0x00008000000079c5 */ /* 0x000fe40000010000 */
[----:B------:R-:W-:-:S01]  /*33d0*/  FADD R226, R88, R226 ;  /* 0x000000e258e27221 */ /* 0x000fc20000000000 */
[----:B------:R-:W-:Y:S01]  /*33e0*/  FADD R225, R89, R225 ;  /* 0x000000e159e17221 */ /* 0x000fe20000000000 */
[----:B------:R1:W-:Y:S01]  /*33f0*/  STL [R1+0x90], R227 ;  /* 0x000090e301007387 */ /* 0x0003e20000100800 */
[----:B------:R-:W-:-:S01]  /*3400*/  FADD R224, R90, R224 ;  /* 0x000000e05ae07221 */ /* 0x000fc20000000000 */
[----:B------:R-:W-:Y:S01]  /*3410*/  FADD R223, R91, R223 ;  /* 0x000000df5bdf7221 */ /* 0x000fe20000000000 */
[----:B------:R-:W-:-:S01]  /*3420*/  FADD R222, R92, R222 ;  /* 0x000000de5cde7221 */ /* 0x000fc20000000000 */
[----:B------:R-:W-:Y:S01]  /*3430*/  FADD R221, R93, R221 ;  /* 0x000000dd5ddd7221 */ /* 0x000fe20000000000 */
[----:B-1----:R-:W4:Y:S04]  /*3440*/  LDL.LU R227, [R1+0x30] ;  /* 0x0000300001e37983 */ /* 0x002f280000300800 */
[----:B------:R1:W-:Y:S01]  /*3450*/  STL [R1+0x94], R226 ;  /* 0x000094e201007387 */ /* 0x0003e20000100800 */
[----:B------:R-:W-:-:S01]  /*3460*/  FADD R220, R94, R220 ;  /* 0x000000dc5edc7221 */ /* 0x000fc20000000000 */
[----:B------:R-:W-:-:S02]  /*3470*/  FADD R219, R95, R219 ;  /* 0x000000db5fdb7221 */ /* 0x000fc40000000000 */
[----:B-1----:R-:W2:Y:S04]  /*3480*/  LDL.LU R226, [R1+0x2c] ;  /* 0x00002c0001e27983 */ /* 0x002ea80000300800 */
[----:B------:R1:W-:Y:S01]  /*3490*/  STL [R1+0x98], R225 ;  /* 0x000098e101007387 */ /* 0x0003e20000100800 */
[----:B------:R-:W-:-:S03]  /*34a0*/  FADD R218, R96, R218 ;  /* 0x000000da60da7221 */ /* 0x000fc60000000000 */
[----:B-1----:R-:W3:Y:S04]  /*34b0*/  LDL.LU R225, [R1+0x28] ;  /* 0x0000280001e17983 */ /* 0x002ee80000300800 */
        /* <DEDUP_REMOVED lines=9> */
[----:B------:R1:W-:Y:S04]  /*3550*/  STL [R1+0xa8], R221 ;  /* 0x0000a8dd01007387 */ /* 0x0003e80000100800 */
        /* <DEDUP_REMOVED lines=12> */
[----:B-1----:R-:W3:Y:S01]  /*3620*/  LDL.LU R215, [R1] ;  /* 0x0000000001d77983 */ /* 0x002ee20000300800 */
[----:B------:R-:W-:-:S01]  /*3630*/  FADD R214, R100, R214 ;  /* 0x000000d664d67221 */ /* 0x000fc20000000000 */
[----:B------:R-:W-:Y:S01]  /*3640*/  FADD R213, R101, R213 ;  /* 0x000000d565d57221 */ /* 0x000fe20000000000 */
[----:B------:R-:W-:-:S01]  /*3650*/  FADD R212, R102, R212 ;  /* 0x000000d466d47221 */ /* 0x000fc20000000000 */
[----:B------:R-:W-:Y:S01]  /*3660*/  FADD R211, R103, R211 ;  /* 0x000000d367d37221 */ /* 0x000fe20000000000 */
[----:B------:R-:W-:-:S01]  /*3670*/  FADD R210, R104, R210 ;  /* 0x000000d268d27221 */ /* 0x000fc20000000000 */
[----:B------:R-:W-:Y:S01]  /*3680*/  STL [R1+0xc4], R214 ;  /* 0x0000c4d601007387 */ /* 0x000fe20000100800 */
        /* <DEDUP_REMOVED lines=11> */
[----:B------:R1:W-:Y:S01]  /*3740*/  STL [R1+0xd0], R211 ;  /* 0x0000d0d301007387 */ /* 0x0003e20000100800 */
[----:B------:R-:W-:-:S01]  /*3750*/  FADD R200, R114, R200 ;  /* 0x000000c872c87221 */ /* 0x000fc20000000000 */
[----:B------:R-:W-:Y:S01]  /*3760*/  FADD R199, R115, R199 ;  /* 0x000000c773c77221 */ /* 0x000fe20000000000 */
        /* <DEDUP_REMOVED lines=69> */
[----:B-----5:R-:W-:Y:S01]  /*3bc0*/  FADD R0, R57, R0 ;  /* 0x0000000039007221 */ /* 0x020fe20000000000 */
[----:B----4-:R-:W-:-:S01]  /*3bd0*/  FADD R227, R70, R227 ;  /* 0x000000e346e37221 */ /* 0x010fc20000000000 */
[----:B--2---:R-:W-:Y:S01]  /*3be0*/  FADD R226, R69, R226 ;  /* 0x000000e245e27221 */ /* 0x004fe20000000000 */
[----:B---3--:R-:W-:-:S01]  /*3bf0*/  FADD R225, R68, R225 ;  /* 0x000000e144e17221 */ /* 0x008fc20000000000 */
        /* <DEDUP_REMOVED lines=9> */
[----:B------:R-:W-:-:S05]  /*3c90*/  FADD R215, R58, R215 ;  /* 0x000000d73ad77221 */ /* 0x000fca0000000000 */
[----:B------:R2:W-:Y:S04]  /*3ca0*/  STL [R1], R215 ;  /* 0x000000d701007387 */ /* 0x0005e80000100800 */
[----:B------:R3:W-:Y:S04]  /*3cb0*/  STL [R1+0x4], R216 ;  /* 0x000004d801007387 */ /* 0x0007e80000100800 */
        /* <DEDUP_REMOVED lines=8> */
[----:B-1----:R-:W4:Y:S04]  /*3d40*/  LDL.LU R211, [R1+0x34] ;  /* 0x0000340001d37983 */ /* 0x002f280000300800 */
[----:B------:R1:W-:Y:S04]  /*3d50*/  STL [R1+0x28], R225 ;  /* 0x000028e101007387 */ /* 0x0003e80000100800 */
[----:B------:R-:W4:Y:S04]  /*3d60*/  LDL.LU R212, [R1+0x38] ;  /* 0x0000380001d47983 */ /* 0x000f280000300800 */
[----:B------:R1:W-:Y:S04]  /*3d70*/  STL [R1+0x2c], R226 ;  /* 0x00002ce201007387 */ /* 0x0003e80000100800 */
[----:B------:R-:W4:Y:S04]  /*3d80*/  LDL.LU R213, [R1+0x3c] ;  /* 0x00003c0001d57983 */ /* 0x000f280000300800 */
[----:B------:R1:W-:Y:S04]  /*3d90*/  STL [R1+0x30], R227 ;  /* 0x000030e301007387 */ /* 0x0003e80000100800 */
[----:B------:R-:W4:Y:S04]  /*3da0*/  LDL.LU R214, [R1+0x40] ;  /* 0x0000400001d67983 */ /* 0x000f280000300800 */
[----:B--2---:R-:W2:Y:S04]  /*3db0*/  LDL.LU R215, [R1+0x44] ;  /* 0x0000440001d77983 */ /* 0x004ea80000300800 */
[----:B---3--:R-:W3:Y:S04]  /*3dc0*/  LDL.LU R216, [R1+0x48] ;  /* 0x0000480001d87983 */ /* 0x008ee80000300800 */
[----:B----4-:R-:W4:Y:S04]  /*3dd0*/  LDL.LU R217, [R1+0x4c] ;  /* 0x00004c0001d97983 */ /* 0x010f280000300800 */
[----:B0-----:R-:W4:Y:S04]  /*3de0*/  LDL.LU R218, [R1+0x50] ;  /* 0x0000500001da7983 */ /* 0x001f280000300800 */
[----:B------:R-:W4:Y:S04]  /*3df0*/  LDL.LU R219, [R1+0x54] ;  /* 0x0000540001db7983 */ /* 0x000f280000300800 */
[----:B------:R-:W4:Y:S04]  /*3e00*/  LDL.LU R220, [R1+0x58] ;  /* 0x0000580001dc7983 */ /* 0x000f280000300800 */
[----:B------:R-:W4:Y:S04]  /*3e10*/  LDL.LU R221, [R1+0x5c] ;  /* 0x00005c0001dd7983 */ /* 0x000f280000300800 */
[----:B------:R-:W4:Y:S04]  /*3e20*/  LDL.LU R222, [R1+0x60] ;  /* 0x0000600001de7983 */ /* 0x000f280000300800 */
[----:B------:R-:W4:Y:S04]  /*3e30*/  LDL.LU R223, [R1+0x64] ;  /* 0x0000640001df7983 */ /* 0x000f280000300800 */
[----:B------:R-:W4:Y:S04]  /*3e40*/  LDL.LU R224, [R1+0x68] ;  /* 0x0000680001e07983 */ /* 0x000f280000300800 */
[----:B-1----:R-:W4:Y:S04]  /*3e50*/  LDL.LU R225, [R1+0x6c] ;  /* 0x00006c0001e17983 */ /* 0x002f280000300800 */
[----:B------:R-:W4:Y:S04]  /*3e60*/  LDL.LU R226, [R1+0x70] ;  /* 0x0000700001e27983 */ /* 0x000f280000300800 */
[----:B------:R-:W4:Y:S01]  /*3e70*/  LDL.LU R227, [R1+0x74] ;  /* 0x0000740001e37983 */ /* 0x000f220000300800 */
[----:B------:R-:W-:-:S05]  /*3e80*/  FADD R211, R71, R211 ;  /* 0x000000d347d37221 */ /* 0x000fca0000000000 */
[----:B------:R0:W-:Y:S01]  /*3e90*/  STL [R1+0x34], R211 ;  /* 0x000034d301007387 */ /* 0x0001e20000100800 */
[----:B------:R-:W-:-:S03]  /*3ea0*/  FADD R212, R72, R212 ;  /* 0x000000d448d47221 */ /* 0x000fc60000000000 */
[----:B0-----:R1:W5:Y:S01]  /*3eb0*/  LDL.LU R211, [R1+0xd0] ;  /* 0x0000d00001d37983 */ /* 0x0013620000300800 */
[----:B------:R-:W-:-:S03]  /*3ec0*/  FADD R213, R73, R213 ;  /* 0x000000d549d57221 */ /* 0x000fc60000000000 */
[----:B------:R0:W-:Y:S01]  /*3ed0*/  STL [R1+0x38], R212 ;  /* 0x000038d401007387 */ /* 0x0001e20000100800 */
[----:B------:R-:W-:-:S01]  /*3ee0*/  FADD R214, R74, R214 ;  /* 0x000000d64ad67221 */ /* 0x000fc20000000000 */
[----:B--2---:R-:W-:Y:S02]  /*3ef0*/  FADD R215, R75, R215 ;  /* 0x000000d74bd77221 */ /* 0x004fe40000000000 */
[----:B0-----:R1:W5:Y:S01]  /*3f00*/  LDL.LU R212, [R1+0xcc] ;  /* 0x0000cc0001d47983 */ /* 0x0013620000300800 */
[----:B---3--:R-:W-:-:S03]  /*3f10*/  FADD R216, R76, R216 ;  /* 0x000000d84cd87221 */ /* 0x008fc60000000000 */
[----:B------:R0:W-:Y:S01]  /*3f20*/  STL [R1+0x3c], R213 ;  /* 0x00003cd501007387 */ /* 0x0001e20000100800 */
[----:B----4-:R-:W-:-:S03]  /*3f30*/  FADD R217, R77, R217 ;  /* 0x000000d94dd97221 */ /* 0x010fc60000000000 */
[----:B0-----:R1:W5:Y:S01]  /*3f40*/  LDL.LU R213, [R1+0xc8] ;  /* 0x0000c80001d57983 */ /* 0x0013620000300800 */
[----:B------:R-:W-:-:S03]  /*3f50*/  FADD R218, R78, R218 ;  /* 0x000000da4eda7221 */ /* 0x000fc60000000000 */
[----:B------:R0:W-:Y:S01]  /*3f60*/  STL [R1+0x40], R214 ;  /* 0x000040d601007387 */ /* 0x0001e20000100800 */
[----:B------:R-:W-:-:S01]  /*3f70*/  FADD R219, R79, R219 ;  /* 0x000000db4fdb7221 */ /* 0x000fc20000000000 */
[----:B------:R-:W-:Y:S02]  /*3f80*/  FADD R220, R80, R220 ;  /* 0x000000dc50dc7221 */ /* 0x000fe40000000000 */
[----:B0-----:R1:W5:Y:S04]  /*3f90*/  LDL.LU R214, [R1+0xc4] ;  /* 0x0000c40001d67983 */ /* 0x0013680000300800 */
[----:B------:R0:W-:Y:S01]  /*3fa0*/  STL [R1+0x44], R215 ;  /* 0x000044d701007387 */ /* 0x0001e20000100800 */
[----:B------:R-:W-:-:S01]  /*3fb0*/  FADD R221, R81, R221 ;  /* 0x000000dd51dd7221 */ /* 0x000fc20000000000 */
[----:B------:R-:W-:-:S02]  /*3fc0*/  FADD R222, R82, R222 ;  /* 0x000000de52de7221 */ /* 0x000fc40000000000 */
[----:B0-----:R1:W5:Y:S04]  /*3fd0*/  LDL.LU R215, [R1+0xc0] ;  /* 0x0000c00001d77983 */ /* 0x0013680000300800 */
[----:B------:R0:W-:Y:S01]  /*3fe0*/  STL [R1+0x48], R216 ;  /* 0x000048d801007387 */ /* 0x0001e20000100800 */
[----:B------:R-:W-:-:S03]  /*3ff0*/  FADD R223, R83, R223 ;  /* 0x000000df53df7221 */ /* 0x000fc60000000000 */
        /* <DEDUP_REMOVED lines=13> */
[----:B------:R0:W-:Y:S04]  /*40d0*/  STL [R1+0x5c], R221 ;  /* 0x00005cdd01007387 */ /* 0x0001e80000100800 */
        /* <DEDUP_REMOVED lines=12> */
[----:B0-----:R1:W5:Y:S01]  /*41a0*/  LDL.LU R227, [R1+0x90] ;  /* 0x0000900001e37983 */ /* 0x0013620000300800 */
[----:B------:R-:W-:-:S05]  /*41b0*/  UMOV UR6, URZ ;  /* 0x0000003f00067c82 */ /* 0x000fca0008000000 */
.L_x_29:
[----:B------:R-:W-:Y:S05]  /*41c0*/  @!P1 BRA `(.L_x_30) ;  /* 0x0000000000049947 */ /* 0x000fea0003800000 */
[----:B------:R-:W-:Y:S01]  /*41d0*/  BPT.TRAP 0x1 ;  /* 0x000000040000795c */ /* 0x000fe20000300000 */
.L_x_30:
[----:B------:R4:W-:Y:S04]  /*41e0*/  STL [R1+0x94], R2 ;  /* 0x0000940201007387 */ /* 0x0009e80000100800 */
[----:B----4-:R-:W4:Y:S04]  /*41f0*/  LDL R2, [R1+0x78] ;  /* 0x0000780001027983 */ /* 0x010f280000100800 */
[----:B-----5:R0:W-:Y:S04]  /*4200*/  STL [R1+0x90], R0 ;  /* 0x0000900001007387 */ /* 0x0201e80000100800 */
[----:B0-----:R-:W2:Y:S01]  /*4210*/  LDL R0, [R1+0x7c] ;  /* 0x00007c0001007983 */ /* 0x001ea20000100800 */
[----:B------:R-:W-:Y:S01]  /*4220*/  IMAD.U32 R229, RZ, RZ, UR19 ;  /* 0x00000013ffe57e24 */ /* 0x000fe2000f8e00ff */
[----:B----4-:R-:W-:-:S02]  /*4230*/  ISETP.NE.AND P0, PT, R2, RZ, PT ;  /* 0x000000ff0200720c */ /* 0x010fc40003f05270 */
[----:B------:R0:W5:Y:S11]  /*4240*/  LDL.LU R2, [R1+0x94] ;  /* 0x0000940001027983 */ /* 0x0001760000300800 */
[----:B------:R-:W-:-:S05]  /*4250*/  @P0 LEA R229, R229, UR14, 0x3 ;  /* 0x0000000ee5e50c11 */ /* 0x000fca000f8e18ff */
[----:B------:R-:W-:-:S05]  /*4260*/  @P0 VIADD R229, R229, 0x90 ;  /* 0x00000090e5e50836 */ /* 0x000fca0000000000 */
[----:B--2---:R-:W-:Y:S02]  /*4270*/  @P0 PRMT R229, R0, 0x654, R229 ;  /* 0x0000065400e50816 */ /* 0x004fe400000000e5 */
[----:B------:R0:W5:Y:S01]  /*4280*/  LDL.LU R0, [R1+0x90] ;  /* 0x0000900001007983 */ /* 0x0001620000300800 */
[----:B------:R-:W-:Y:S01]  /*4290*/  UISETP.GT.U32.AND UP0, UPT, UR13, 0x1, UPT ;  /* 0x000000010d00788c */ /* 0x000fe2000bf04070 */
[----:B------:R0:W-:Y:S05]  /*42a0*/  @P0 SYNCS.ARRIVE.TRANS64.RED.A1T0 RZ, [R229+URZ], RZ ;  /* 0x000000ffe5ff09a7 */ /* 0x0001ea000810043f */
[----:B------:R-:W-:-:S13]  /*42b0*/  PLOP3.LUT P0, PT, PT, PT, UP0, 0x80, 0x0 ;  /* 0x000000000000781c */ /* 0x000fda0003f0f008 */
[----:B0-----:R-:W-:Y:S05]  /*42c0*/  @P0 BRA `(.L_x_31) ;  /* 0x0000000000040947 */ /* 0x001fea0003800000 */
[----:B------:R-:W-:Y:S01]  /*42d0*/  BPT.TRAP 0x1 ;  /* 0x000000040000795c */ /* 0x000fe20000300000 */
.L_x_31:
[----:B------:R-:W-:Y:S01]  /*42e0*/  UIADD3 UR18, UR18, 0x1, URZ ;  /* 0x0000000112127890 */ /* 0x000fe2000fffe03f */
[C---:B------:R-:W-:Y:S01]  /*42f0*/  ISETP.GT.AND P0, PT, R228.reuse, 0x1, PT ;  /* 0x00000001e400780c */ /* 0x040fe20003f04270 */
[----:B------:R-:W-:Y:S01]  /*4300*/  UIADD3 UR19, UR19, 0x1, URZ ;  /* 0x0000000113137890 */ /* 0x000fe2000fffe03f */
[----:B------:R-:W-:Y:S01]  /*4310*/  VIADD R228, R228, 0xffffffff ;  /* 0xffffffffe4e47836 */ /* 0x000fe20000000000 */
[----:B------:R-:W-:Y:S02]  /*4320*/  UISETP.NE.AND UP0, UPT, UR18, 0x12, UPT ;  /* 0x000000121200788c */ /* 0x000fe4000bf05270 */
[----:B------:R-:W-:Y:S02]  /*4330*/  UISETP.NE.AND UP1, UPT, UR19, 0x12, UPT ;  /* 0x000000121300788c */ /* 0x000fe4000bf25270 */
[----:B------:R-:W-:Y:S02]  /*4340*/  USEL UR8, URZ, 0x1, UP0 ;  /* 0x000000013f087887 */ /* 0x000fe40008000000 */
[----:B------:R-:W-:-:S02]  /*4350*/  USEL UR18, UR18, URZ, UP0 ;  /* 0x0000003f12127287 */ /* 0x000fc40008000000 */
[----:B------:R-:W-:Y:S02]  /*4360*/  USEL UR19, UR19, URZ, UP1 ;  /* 0x0000003f13137287 */ /* 0x000fe40008800000 */
[----:B------:R-:W-:Y:S01]  /*4370*/  LOP3.LUT R227, R227, UR8, RZ, 0x3c, !PT ;  /* 0x00000008e3e37c12 */ /* 0x000fe2000f8e3cff */
[----:B------:R-:W-:Y:S01]  /*4380*/  UMOV UR8, 0x1 ;  /* 0x0000000100087882 */ /* 0x000fe20000000000 */
[----:B------:R-:W-:Y:S08]  /*4390*/  @P0 BRA `(.L_x_32) ;  /* 0xffffffec00700947 */ /* 0x000ff0000383ffff */
.L_x_24:
[----:B------:R-:W-:-:S04]  /*43a0*/  UISETP.NE.AND UP0, UPT, UR6, URZ, UPT ;  /* 0x0000003f0600728c */ /* 0x000fc8000bf05270 */
[----:B------:R-:W-:-:S06]  /*43b0*/  USEL UR6, URZ, 0x1, !UP0 ;  /* 0x000000013f067887 */ /* 0x000fcc000c000000 */
[----:B------:R-:W-:-:S13]  /*43c0*/  ISETP.NE.AND P0, PT, RZ, UR6, PT ;  /* 0x00000006ff007c0c */ /* 0x000fda000bf05270 */
[----:B------:R-:W-:Y:S05]  /*43d0*/  @!P0 BRA `(.L_x_33) ;  /* 0x0000000c00dc8947 */ /* 0x000fea0003800000 */
[----:B------:R-:W4:Y:S04]  /*43e0*/  LDL.LU R227, [R1+0x74] ;  /* 0x0000740001e37983 */ /* 0x000f280000300800 */
[----:B----4-:R0:W-:Y:S04]  /*43f0*/  STL [R1+0x90], R227 ;  /* 0x000090e301007387 */ /* 0x0101e80000100800 */
[----:B0-----:R-:W4:Y:S04]  /*4400*/  LDL.LU R227, [R1+0x70] ;  /* 0x0000700001e37983 */ /* 0x001f280000300800 */
        /* <DEDUP_REMOVED lines=55> */
[----:B0-----:R-:W4:Y:S01]  /*4780*/  LDL.LU R227, [R1] ;  /* 0x0000000001e37983 */ /* 0x001f220000300800 */
[----:B------:R-:W-:-:S02]  /*4790*/  WARPGROUP.DEPBAR.LE gsb0, 0x0 ;  /* 0x00008000000079c5 */ /* 0x000fc40000010000 */
[----:B------:R-:W-:Y:S01]  /*47a0*/  FADD R226, R88, R226 ;  /* 0x000000e258e27221 */ /* 0x000fe20000000000 */
        /* <DEDUP_REMOVED lines=95> */
[----:B-----5:R-:W-:Y:S01]  /*4da0*/  FADD R2, R56, R2 ;  /* 0x0000000238027221 */ /* 0x020fe20000000000 */
[----:B------:R-:W-:Y:S01]  /*4db0*/  FADD R0, R57, R0 ;  /* 0x0000000039007221 */ /* 0x000fe20000000000 */
[----:B----4-:R-:W-:-:S05]  /*4dc0*/  FADD R227, R58, R227 ;  /* 0x000000e33ae37221 */ /* 0x010fca0000000000 */
[----:B------:R0:W-:Y:S04]  /*4dd0*/  STL [R1], R227 ;  /* 0x000000e301007387 */ /* 0x0001e80000100800 */
[----:B0-----:R-:W4:Y:S02]  /*4de0*/  LDL.LU R227, [R1+0x100] ;  /* 0x0001000001e37983 */ /* 0x001f240000300800 */
[----:B----4-:R-:W-:-:S05]  /*4df0*/  FADD R227, R59, R227 ;  /* 0x000000e33be37221 */ /* 0x010fca0000000000 */
[----:B------:R0:W-:Y:S04]  /*4e00*/  STL [R1+0x4], R227 ;  /* 0x000004e301007387 */ /* 0x0001e80000100800 */
        /* <DEDUP_REMOVED lines=83> */
[----:B------:R0:W-:Y:S02]  /*5340*/  STL [R1+0x74], R227 ;  /* 0x000074e301007387 */ /* 0x0001e40000100800 */
.L_x_33:
[----:B------:R-:W-:Y:S02]  /*5350*/  WARPGROUP.DEPBAR.LE gsb0, 0x0 ;  /* 0x00008000000079c5 */ /* 0x000fe40000010000 */
[----:B------:R-:W4:Y:S02]  /*5360*/  LDC R24, c[0x0][0x28c] ;  /* 0x0000a300ff187b82 */ /* 0x000f240000000800 */
[----:B----4-:R-:W-:-:S13]  /*5370*/  ISETP.GE.AND P0, PT, R24, 0x1, PT ;  /* 0x000000011800780c */ /* 0x010fda0003f06270 */
[----:B------:R-:W-:Y:S05]  /*5380*/  @!P0 BRA `(.L_x_34) ;  /* 0x0000000000648947 */ /* 0x000fea0003800000 */
[----:B------:R-:W-:-:S06]  /*5390*/  UISETP.NE.AND UP0, UPT, UR23, 0x3, UPT ;  /* 0x000000031700788c */ /* 0x000fcc000bf05270 */
[----:B------:R-:W-:-:S13]  /*53a0*/  PLOP3.LUT P0, PT, PT, PT, UP0, 0x80, 0x0 ;  /* 0x000000000000781c */ /* 0x000fda0003f0f008 */
[----:B------:R-:W-:Y:S05]  /*53b0*/  @!P0 BRA `(.L_x_35) ;  /* 0x0000000000048947 */ /* 0x000fea0003800000 */
[----:B------:R-:W-:Y:S01]  /*53c0*/  BPT.TRAP 0x1 ;  /* 0x000000040000795c */ /* 0x000fe20000300000 */
.L_x_35:
[----:B0-----:R-:W4:Y:S01]  /*53d0*/  LDL R227, [R1+0x78] ;  /* 0x0000780001e37983 */ /* 0x001f220000100800 */
[----:B------:R-:W-:Y:S01]  /*53e0*/  BSSY B0, `(.L_x_36) ;  /* 0x000000f000007945 */ /* 0x000fe20003800000 */
[----:B----4-:R-:W-:-:S13]  /*53f0*/  ISETP.NE.AND P0, PT, R227, RZ, PT ;  /* 0x000000ffe300720c */ /* 0x010fda0003f05270 */
[----:B------:R-:W-:Y:S05]  /*5400*/  @!P0 BRA `(.L_x_37) ;  /* 0x0000000000308947 */ /* 0x000fea0003800000 */
[----:B------:R-:W4:Y:S01]  /*5410*/  LDL R227, [R1+0x7c] ;  /* 0x00007c0001e37983 */ /* 0x000f220000100800 */
[----:B------:R-:W-:-:S04]  /*5420*/  UISETP.LT.AND UP0, UPT, UR12, 0x1, UPT ;  /* 0x000000010c00788c */ /* 0x000fc8000bf01270 */
[----:B------:R-:W-:-:S04]  /*5430*/  USEL UR8, UR12, 0x1, UP0 ;  /* 0x000000010c087887 */ /* 0x000fc80008000000 */
[----:B------:R-:W-:-:S04]  /*5440*/  UIADD3 UR8, UR5, UR12, -UR8 ;  /* 0x0000000c05087290 */ /* 0x000fc8000fffe808 */
[----:B------:R-:W-:-:S04]  /*5450*/  UIMAD.WIDE.U32 UR6, UR8, 0x38e38e39, URZ ;  /* 0x38e38e39080678a5 */ /* 0x000fc8000f8e003f */
[----:B------:R-:W-:-:S04]  /*5460*/  USHF.R.U32.HI UR6, URZ, 0x2, UR7 ;  /* 0x000000023f067899 */ /* 0x000fc80008011607 */
[----:B------:R-:W-:-:S04]  /*5470*/  UIMAD UR8, UR6, -0x12, UR8 ;  /* 0xffffffee060878a4 */ /* 0x000fc8000f8e0208 */
[----:B------:R-:W-:-:S04]  /*5480*/  ULEA UR8, UR8, UR14, 0x3 ;  /* 0x0000000e08087291 */ /* 0x000fc8000f8e183f */
[----:B------:R-:W-:-:S06]  /*5490*/  UIADD3 UR8, UR8, 0x90, URZ ;  /* 0x0000009008087890 */ /* 0x000fcc000fffe03f */
[----:B------:R-:W-:-:S05]  /*54a0*/  IMAD.U32 R24, RZ, RZ, UR8 ;  /* 0x00000008ff187e24 */ /* 0x000fca000f8e00ff */
[----:B----4-:R-:W-:-:S04]  /*54b0*/  PRMT R24, R227, 0x654, R24 ;  /* 0x00000654e3187816 */ /* 0x010fc80000000018 */
[----:B------:R0:W-:Y:S03]  /*54c0*/  SYNCS.ARRIVE.TRANS64.RED.A1T0 RZ, [R24+URZ], RZ ;  /* 0x000000ff18ff79a7 */ /* 0x0001e6000810043f */
.L_x_37:
[----:B------:R-:W-:Y:S05]  /*54d0*/  BSYNC B0 ;  /* 0x0000000000007941 */ /* 0x000fea0003800000 */
.L_x_36:
[----:B------:R-:W-:-:S06]  /*54e0*/  UISETP.GT.U32.AND UP0, UPT, UR13, 0x1, UPT ;  /* 0x000000010d00788c */ /* 0x000fcc000bf04070 */
[----:B------:R-:W-:-:S13]  /*54f0*/  PLOP3.LUT P0, PT, PT, PT, UP0, 0x80, 0x0 ;  /* 0x000000000000781c */ /* 0x000fda0003f0f008 */
[----:B------:R-:W-:Y:S05]  /*5500*/  @P0 BRA `(.L_x_34) ;  /* 0x0000000000040947 */ /* 0x000fea0003800000 */
[----:B------:R-:W-:Y:S01]  /*5510*/  BPT.TRAP 0x1 ;  /* 0x000000040000795c */ /* 0x000fe20000300000 */
.L_x_34:
[----:B-----5:R4:W-:Y:S01]  /*5520*/  STL [R1+0x94], R2 ;  /* 0x0000940201007387 */ /* 0x0209e20000100800 */
[----:B------:R-:W1:Y:S01]  /*5530*/  LDC R29, c[0x0][0x288] ;  /* 0x0000a200ff1d7b82 */ /* 0x000e620000000800 */
[----:B------:R-:W-:Y:S02]  /*5540*/  UIADD3 UR9, UR12, UR5, URZ ;  /* 0x000000050c097290 */ /* 0x000fe4000fffe03f */
[----:B------:R-:W-:Y:S01]  /*5550*/  USHF.R.S32.HI UR10, URZ, 0x1f, UR22 ;  /* 0x0000001f3f0a7899 */ /* 0x000fe20008011416 */
[----:B------:R-:W-:Y:S01]  /*5560*/  ULDC.64 UR6, c[0x0][0x5d0] ;  /* 0x0001740000067ab9 */ /* 0x000fe20000000a00 */
[----:B------:R-:W-:Y:S01]  /*5570*/  ULDC UR11, c[0x0][0x284] ;  /* 0x0000a100000b7ab9 */ /* 0x000fe20000000800 */
[----:B----4-:R-:W4:Y:S04]  /*5580*/  LDL.LU R2, [R1+0x88] ;  /* 0x0000880001027983 */ /* 0x010f280000300800 */
[----:B------:R2:W-:Y:S04]  /*5590*/  STL [R1+0x90], R0 ;  /* 0x0000900001007387 */ /* 0x0005e80000100800 */
[----:B0-----:R-:W3:Y:S01]  /*55a0*/  LDL.LU R227, [R1+0x8c] ;  /* 0x00008c0001e37983 */ /* 0x001ee20000300800 */
[----:B--2---:R-:W0:Y:S02]  /*55b0*/  S2R R0, SR_TID.X ;  /* 0x0000000000007919 */ /* 0x004e240000002100 */
[----:B0-----:R-:W-:-:S02]  /*55c0*/  SHF.R.U32.HI R24, RZ, 0x2, R0 ;  /* 0x00000002ff187819 */ /* 0x001fc40000011600 */
[----:B------:R-:W-:Y:S02]  /*55d0*/  LOP3.LUT R26, R0, 0x60, RZ, 0xc0, !PT ;  /* 0x00000060001a7812 */ /* 0x000fe400078ec0ff */
[----:B------:R-:W-:Y:S02]  /*55e0*/  SHF.R.U32.HI R27, RZ, 0x7, R0 ;  /* 0x00000007ff1b7819 */ /* 0x000fe40000011600 */
[----:B------:R-:W-:Y:S02]  /*55f0*/  LOP3.LUT R25, R24, 0x7, RZ, 0xc0, !PT ;  /* 0x0000000718197812 */ /* 0x000fe400078ec0ff */
[----:B------:R-:W-:Y:S02]  /*5600*/  SHF.R.U32.HI R28, RZ, 0x1, R26 ;  /* 0x00000001ff1c7819 */ /* 0x000fe4000001161a */
[----:B------:R-:W-:Y:S02]  /*5610*/  LOP3.LUT R24, R27, 0x1, RZ, 0xc0, !PT ;  /* 0x000000011b187812 */ /* 0x000fe400078ec0ff */
[----:B------:R-:W-:Y:S01]  /*5620*/  IADD3 R27, RZ, -R28, -R25 ;  /* 0x8000001cff1b7210 */ /* 0x000fe20007ffe819 */
[----:B------:R-:W-:-:S02]  /*5630*/  IMAD.SHL.U32 R32, R0, 0x2, RZ ;  /* 0x0000000200207824 */ /* 0x000fc400078e00ff */
[C---:B------:R-:W-:Y:S02]  /*5640*/  IMAD.SHL.U32 R26, R24.reuse, 0x40, RZ ;  /* 0x00000040181a7824 */ /* 0x040fe400078e00ff */
[----:B------:R-:W-:Y:S01]  /*5650*/  IMAD R42, R24, -0x40, R27 ;  /* 0xffffffc0182a7824 */ /* 0x000fe200078e021b */
[----:B------:R-:W-:Y:S01]  /*5660*/  LOP3.LUT R24, R0, 0x3, RZ, 0xc0, !PT ;  /* 0x0000000300187812 */ /* 0x000fe200078ec0ff */
[----:B----4-:R-:W-:Y:S02]  /*5670*/  IMAD.SHL.U32 R41, R2, 0x80, RZ ;  /* 0x0000008002297824 */ /* 0x010fe400078e00ff */
[----:B------:R0:W5:Y:S04]  /*5680*/  LDL.LU R2, [R1+0x94] ;  /* 0x0000940001027983 */ /* 0x0001680000300800 */
[----:B------:R0:W5:Y:S01]  /*5690*/  LDL.LU R0, [R1+0x90] ;  /* 0x0000900001007983 */ /* 0x0001620000300800 */
[----:B------:R-:W-:Y:S01]  /*56a0*/  LOP3.LUT R43, R26, 0x40, R25, 0xe2, !PT ;  /* 0x000000401a2b7812 */ /* 0x000fe200078ee219 */
[----:B---3--:R-:W-:Y:S01]  /*56b0*/  IMAD.SHL.U32 R25, R227, 0x100, RZ ;  /* 0x00000100e3197824 */ /* 0x008fe200078e00ff */
[----:B------:R-:W-:Y:S01]  /*56c0*/  UISETP.GT.U32.AND UP0, UPT, UR9, 0x11, UPT ;  /* 0x000000110900788c */ /* 0x000fe2000bf04070 */
[C---:B-1----:R-:W-:Y:S01]  /*56d0*/  ISETP.GE.AND P0, PT, R41.reuse, R29, PT ;  /* 0x0000001d2900720c */ /* 0x042fe20003f06270 */
[----:B------:R-:W-:Y:S01]  /*56e0*/  UIMAD UR5, UR10, UR6, URZ ;  /* 0x000000060a0572a4 */ /* 0x000fe2000f8e023f */
[----:B------:R-:W-:Y:S01]  /*56f0*/  LOP3.LUT R32, R41, 0x6, R32, 0xf8, !PT ;  /* 0x0000000629207812 */ /* 0x000fe200078ef820 */
[----:B------:R-:W-:Y:S01]  /*5700*/  UISETP.LT.U32.AND UP0, UPT, UR12, 0x12, UP0 ;  /* 0x000000120c00788c */ /* 0x000fe20008701070 */
[----:B------:R-:W-:Y:S01]  /*5710*/  ISETP.GE.OR P0, PT, R25, UR11, P0 ;  /* 0x0000000b19007c0c */ /* 0x000fe20008706670 */
[----:B------:R-:W-:Y:S01]  /*5720*/  UISETP.GE.U32.AND UP1, UPT, UR12, 0x12, UPT ;  /* 0x000000120c00788c */ /* 0x000fe2000bf26070 */
[----:B------:R-:W-:Y:S01]  /*5730*/  IMAD.U32 R27, RZ, RZ, UR6 ;  /* 0x00000006ff1b7e24 */ /* 0x000fe2000f8e00ff */
[----:B------:R-:W-:Y:S01]  /*5740*/  UIMAD UR8, UR22, UR7, UR5 ;  /* 0x00000007160872a4 */ /* 0x000fe2000f8e0205 */
[----:B------:R-:W-:Y:S01]  /*5750*/  SHF.R.S32.HI R33, RZ, 0x1f, R32 ;  /* 0x0000001fff217819 */ /* 0x000fe20000011420 */
[----:B------:R-:W-:-:S02]  /*5760*/  UIMAD.WIDE.U32 UR6, UR9, 0x38e38e39, URZ ;  /* 0x38e38e39090678a5 */ /* 0x000fc4000f8e003f */
[----:B------:R-:W-:Y:S02]  /*5770*/  USEL UR5, URZ, 0x1, !UP0 ;  /* 0x000000013f057887 */ /* 0x000fe4000c000000 */
[----:B------:R-:W-:Y:S01]  /*5780*/  USHF.R.U32.HI UR6, URZ, 0x2, UR7 ;  /* 0x000000023f067899 */ /* 0x000fe20008011607 */
[----:B------:R-:W-:Y:S01]  /*5790*/  IMAD.WIDE.U32 R26, R27, UR22, R32 ;  /* 0x000000161b1a7c25 */ /* 0x000fe2000f8e0020 */
[----:B------:R-:W-:Y:S01]  /*57a0*/  ULOP3.LUT UR4, UR4, UR5, URZ, 0x3c, !UPT ;  /* 0x0000000504047292 */ /* 0x000fe2000f8e3c3f */
[----:B------:R-:W-:Y:S02]  /*57b0*/  IADD3 R42, -R25, UR11, R42 ;  /* 0x0000000b192a7c10 */ /* 0x000fe4000fffe12a */
[----:B------:R-:W-:Y:S01]  /*57c0*/  IMAD.WIDE R38, R227, 0x100, RZ ;  /* 0x00000100e3267825 */ /* 0x000fe200078e02ff */
[----:B------:R-:W-:Y:S02]  /*57d0*/  UIMAD UR5, UR6, -0x12, UR9 ;  /* 0xffffffee060578a4 */ /* 0x000fe4000f8e0209 */
[----:B------:R-:W-:Y:S01]  /*57e0*/  @UP1 ULOP3.LUT UR4, UR4, 0x1, UR6, 0x78, !UPT ;  /* 0x0000000104041892 */ /* 0x000fe2000f8e7806 */
[----:B------:R-:W-:-:S02]  /*57f0*/  IMAD R24, R24, -0x2, R29 ;  /* 0xfffffffe18187824 */ /* 0x000fc400078e021d */
[----:B------:R-:W-:Y:S01]  /*5800*/  VIADD R27, R27, UR8 ;  /* 0x000000081b1b7c36 */ /* 0x000fe20008000000 */
[----:B------:R-:W-:Y:S01]  /*5810*/  LOP3.LUT R43, R38, R43, R28, 0xfe, !PT ;  /* 0x0000002b262b7212 */ /* 0x000fe200078efe1c */
[----:B------:R-:W-:Y:S02]  /*5820*/  IMAD.IADD R41, R24, 0x1, -R41 ;  /* 0x0000000118297824 */ /* 0x000fe400078e0a29 */
[----:B------:R-:W-:Y:S01]  /*5830*/  IMAD.MOV.U32 R40, RZ, RZ, -0x1 ;  /* 0xffffffffff287424 */ /* 0x000fe200078e00ff */
[----:B0-----:R-:W-:Y:S06]  /*5840*/  @P0 BRA `(.L_x_38) ;  /* 0x0000008c00fc0947 */ /* 0x001fec0003800000 */
[----:B------:R-:W0:Y:S01]  /*5850*/  LDC.64 R28, c[0x0][0x5c8] ;  /* 0x00017200ff1c7b82 */ /* 0x000e220000000a00 */
[----:B------:R-:W-:Y:S01]  /*5860*/  ULDC.64 UR6, c[0x0][0x5c0] ;  /* 0x0001700000067ab9 */ /* 0x000fe20000000a00 */
[----:B------:R-:W-:Y:S01]  /*5870*/  BSSY B0, `(.L_x_38) ;  /* 0x00008fc000007945 */ /* 0x000fe20003800000 */
[-C--:B0-----:R-:W-:Y:S01]  /*5880*/  IMAD R24, R39, R28.reuse, RZ ;  /* 0x0000001c27187224 */ /* 0x081fe200078e02ff */
[----:B------:R-:W-:Y:S01]  /*5890*/  SHF.L.U64.HI R34, R28, 0x3, R29 ;  /* 0x000000031c227819 */ /* 0x000fe2000001021d */
[----:B------:R-:W-:-:S04]  /*58a0*/  IMAD.WIDE.U32 R26, R43, R28, R26 ;  /* 0x0000001c2b1a7225 */ /* 0x000fc800078e001a */
[----:B------:R-:W-:Y:S01]  /*58b0*/  IMAD R25, R43, R29, R24 ;  /* 0x0000001d2b197224 */ /* 0x000fe200078e0218 */
[----:B------:R-:W-:Y:S01]  /*58c0*/  IADD3 R24, P3, R26, UR6, RZ ;  /* 0x000000061a187c10 */ /* 0x000fe2000ff7e0ff */
[C---:B------:R-:W-:Y:S01]  /*58d0*/  IMAD.SHL.U32 R35, R28.reuse, 0x8, RZ ;  /* 0x000000081c237824 */ /* 0x040fe200078e00ff */
[----:B------:R-:W-:Y:S01]  /*58e0*/  LEA R30, P2, R28, R26, 0x7 ;  /* 0x0000001a1c1e7211 */ /* 0x000fe200078438ff */
[----:B------:R-:W-:-:S03]  /*58f0*/  IMAD.IADD R27, R27, 0x1, R25 ;  /* 0x000000011b1b7824 */ /* 0x000fc600078e0219 */
[----:B------:R-:W-:Y:S02]  /*5900*/  IADD3 R26, P1, P0, R26, UR6, R35 ;  /* 0x000000061a1a7c10 */ /* 0x000fe4000f83e023 */
[----:B------:R-:W-:Y:S02]  /*5910*/  IADD3.X R25, R27, UR7, RZ, P3, !PT ;  /* 0x000000071b197c10 */ /* 0x000fe40009ffe4ff */
[----:B------:R-:W-:Y:S02]  /*5920*/  FSETP.NEU.AND P3, PT, RZ, UR21, PT ;  /* 0x00000015ff007c0b */ /* 0x000fe4000bf6d000 */
[----:B------:R-:W-:Y:S02]  /*5930*/  LEA.HI.X R31, R28, R27, R29, 0x7, P2 ;  /* 0x0000001b1c1f7211 */ /* 0x000fe400010f3c1d */
[C---:B------:R-:W-:Y:S02]  /*5940*/  IADD3 R28, P2, R30.reuse, UR6, RZ ;  /* 0x000000061e1c7c10 */ /* 0x040fe4000ff5e0ff */
[----:B------:R-:W-:-:S02]  /*5950*/  IADD3 R30, P5, P6, R30, UR6, R35 ;  /* 0x000000061e1e7c10 */ /* 0x000fc4000febe023 */
[----:B------:R-:W-:Y:S02]  /*5960*/  IADD3.X R29, R31, UR7, RZ, P2, !PT ;  /* 0x000000071f1d7c10 */ /* 0x000fe400097fe4ff */
[--C-:B------:R-:W-:Y:S02]  /*5970*/  IADD3.X R27, R27, UR7, R34.reuse, P1, P0 ;  /* 0x000000071b1b7c10 */ /* 0x100fe40008fe0422 */
[----:B------:R-:W-:Y:S01]  /*5980*/  IADD3.X R31, R31, UR7, R34, P5, P6 ;  /* 0x000000071f1f7c10 */ /* 0x000fe2000afec422 */
[----:B------:R-:W-:Y:S06]  /*5990*/  @!P3 BRA `(.L_x_39) ;  /* 0x0000006c001cb947 */ /* 0x000fec0003800000 */
[----:B------:R-:W-:Y:S01]  /*59a0*/  ULDC.64 UR8, c[0x0][0x5b8] ;  /* 0x00016e0000087ab9 */ /* 0x000fe20000000a00 */
[----:B------:R-:W-:Y:S01]  /*59b0*/  ISETP.GE.AND P0, PT, R42, 0x1, PT ;  /* 0x000000012a00780c */ /* 0x000fe20003f06270 */
[----:B------:R-:W-:Y:S02]  /*59c0*/  UIMAD UR6, UR10, UR8, URZ ;  /* 0x000000080a0672a4 */ /* 0x000fe4000f8e023f */
[----:B------:R-:W-:Y:S01]  /*59d0*/  IMAD.U32 R35, RZ, RZ, UR8 ;  /* 0x00000008ff237e24 */ /* 0x000fe2000f8e00ff */
[----:B------:R-:W-:Y:S01]  /*59e0*/  BSSY B1, `(.L_x_40) ;  /* 0x0000010000017945 */ /* 0x000fe20003800000 */
[----:B------:R-:W-:Y:S01]  /*59f0*/  ISETP.LT.OR P3, PT, R41, 0x1, !P0 ;  /* 0x000000012900780c */ /* 0x000fe20004761670 */
[----:B------:R-:W-:Y:S02]  /*5a00*/  UIMAD UR6, UR22, UR9, UR6 ;  /* 0x00000009160672a4 */ /* 0x000fe4000f8e0206 */
[----:B------:R-:W-:Y:S01]  /*5a10*/  IMAD.WIDE.U32 R32, R35, UR22, R32 ;  /* 0x0000001623207c25 */ /* 0x000fe2000f8e0020 */
[----:B------:R-:W-:-:S03]  /*5a20*/  ULDC.64 UR8, c[0x0][0x5a8] ;  /* 0x00016a0000087ab9 */ /* 0x000fc60000000a00 */
[----:B------:R-:W-:Y:S02]  /*5a30*/  IMAD.MOV.U32 R36, RZ, RZ, R32 ;  /* 0x000000ffff247224 */ /* 0x000fe400078e0020 */
[----:B------:R-:W-:Y:S01]  /*5a40*/  VIADD R37, R33, UR6 ;  /* 0x0000000621257c36 */ /* 0x000fe20008000000 */
[----:B------:R-:W-:Y:S02]  /*5a50*/  ULDC.64 UR6, c[0x0][0x5b0] ;  /* 0x00016c0000067ab9 */ /* 0x000fe40000000a00 */
[----:B------:R-:W-:Y:S02]  /*5a60*/  IMAD R34, R39, UR6, RZ ;  /* 0x0000000627227c24 */ /* 0x000fe4000f8e02ff */
[----:B------:R-:W-:-:S04]  /*5a70*/  IMAD.WIDE.U32 R32, R43, UR6, R36 ;  /* 0x000000062b207c25 */ /* 0x000fc8000f8e0024 */
[--C-:B------:R-:W-:Y:S01]  /*5a80*/  IMAD R35, R43, UR7, R34.reuse ;  /* 0x000000072b237c24 */ /* 0x100fe2000f8e0222 */
[----:B------:R-:W-:Y:S02]  /*5a90*/  IADD3 R32, P1, R32, UR8, RZ ;  /* 0x0000000820207c10 */ /* 0x000fe4000ff3e0ff */
[----:B------:R-:W-:Y:S02]  /*5aa0*/  PRMT R34, RZ, 0x7610, R34 ;  /* 0x00007610ff227816 */ /* 0x000fe40000000022 */
[----:B------:R-:W-:Y:S01]  /*5ab0*/  IADD3.X R33, R33, UR9, R35, P1, !PT ;  /* 0x0000000921217c10 */ /* 0x000fe20008ffe423 */
[----:B------:R-:W-:Y:S08]  /*5ac0*/  @P3 BRA `(.L_x_41) ;  /* 0x0000000000043947 */ /* 0x000ff00003800000 */
[----:B------:R0:W5:Y:S02]  /*5ad0*/  LDG.E.U8 R34, desc[UR16][R32.64] ;  /* 0x0000001020227981 */ /* 0x000164000c1e1100 */
.L_x_41:
[----:B------:R-:W-:Y:S05]  /*5ae0*/  BSYNC B1 ;  /* 0x0000000000017941 */ /* 0x000fea0003800000 */
.L_x_40:
[----:B-----5:R-:W-:Y:S01]  /*5af0*/  LOP3.LUT R34, R34, 0xff, RZ, 0xc0, !PT ;  /* 0x000000ff22227812 */ /* 0x020fe200078ec0ff */
[----:B------:R-:W-:Y:S01]  /*5b00*/  BSSY B1, `(.L_x_42) ;  /* 0x000000b000017945 */ /* 0x000fe20003800000 */
[----:B------:R-:W-:Y:S02]  /*5b10*/  ISETP.LT.OR P2, PT, R41, 0x2, !P0 ;  /* 0x000000022900780c */ /* 0x000fe40004741670 */
[----:B------:R-:W-:-:S05]  /*5b20*/  F2FP.F16.E5M2.UNPACK_B R34, R34 ;  /* 0x00000022ff22723e */ /* 0x000fca00020004ff */
[----:B------:R-:W-:-:S05]  /*5b30*/  HADD2.F32 R34, -RZ, R34.H0_H0 ;  /* 0x20000022ff227230 */ /* 0x000fca0000004100 */
[----:B------:R-:W-:Y:S01]  /*5b40*/  FMUL R35, R34, UR21 ;  /* 0x0000001522237c20 */ /* 0x000fe20008400000 */
[----:B------:R-:W-:-:S03]  /*5b50*/  PRMT R34, RZ, 0x7610, R34 ;  /* 0x00007610ff227816 */ /* 0x000fc60000000022 */
[----:B------:R-:W-:-:S05]  /*5b60*/  FFMA R35, R226, UR20, R35 ;  /* 0x00000014e2237c23 */ /* 0x000fca0008000023 */
[----:B------:R-:W-:-:S05]  /*5b70*/  F2FP.SATFINITE.E5M2.F32.PACK_AB_MERGE_C R35, RZ, R35, RZ ;  /* 0x00000023ff23723e */ /* 0x000fca00048060ff */
[----:B------:R1:W-:Y:S01]  /*5b80*/  @!P3 STG.E.U8 desc[UR16][R24.64], R35 ;  /* 0x000000231800b986 */ /* 0x0003e2000c101110 */
[----:B------:R-:W-:Y:S05]  /*5b90*/  @P2 BRA `(.L_x_43) ;  /* 0x0000000000042947 */ /* 0x000fea0003800000 */
[----:B------:R2:W5:Y:S02]  /*5ba0*/  LDG.E.U8 R34, desc[UR16][R32.64+0x1] ;  /* 0x0000011020227981 */ /* 0x000564000c1e1100 */
.L_x_43:
[----:B------:R-:W-:Y:S05]  /*5bb0*/  BSYNC B1 ;  /* 0x0000000000017941 */ /* 0x000fea0003800000 */
.L_x_42:
[----:B-----5:R-:W-:Y:S01]  /*5bc0*/  LOP3.LUT R34, R34, 0xff, RZ, 0xc0, !PT ;  /* 0x000000ff22227812 */ /* 0x020fe200078ec0ff */
[----:B------:R-:W-:Y:S01]  /*5bd0*/  BSSY B1, `(.L_x_44) ;  /* 0x0000013000017945 */ /* 0x000fe20003800000 */
[----:B------:R-:W-:Y:S02]  /*5be0*/  IADD3 R45, P1, R43, 0x8, RZ ;  /* 0x000000082b2d7810 */ /* 0x000fe40007f3e0ff */
[----:B------:R-:W-:-:S03]  /*5bf0*/  F2FP.F16.E5M2.UNPACK_B R34, R34 ;  /* 0x00000022ff22723e */ /* 0x000fc600020004ff */
[----:B-1----:R-:W-:Y:S01]  /*5c00*/  IMAD.X R35, RZ, RZ, R39, P1 ;  /* 0x000000ffff237224 */ /* 0x002fe200008e0627 */
[----:B------:R-:W-:Y:S01]  /*5c10*/  ISETP.GE.AND P1, PT, R42, 0x9, PT ;  /* 0x000000092a00780c */ /* 0x000fe20003f26270 */
[----:B------:R-:W-:Y:S02]  /*5c20*/  HADD2.F32 R34, -RZ, R34.H0_H0 ;  /* 0x20000022ff227230 */ /* 0x000fe40000004100 */
[----:B------:R-:W-:Y:S01]  /*5c30*/  IMAD R46, R35, UR6, RZ ;  /* 0x00000006232e7c24 */ /* 0x000fe2000f8e02ff */
[----:B------:R-:W-:Y:S02]  /*5c40*/  ISETP.LT.OR P5, PT, R41, 0x1, !P1 ;  /* 0x000000012900780c */ /* 0x000fe40004fa1670 */
[----:B------:R-:W-:Y:S01]  /*5c50*/  FMUL R44, R34, UR21 ;  /* 0x00000015222c7c20 */ /* 0x000fe20008400000 */
[----:B------:R-:W-:-:S04]  /*5c60*/  IMAD.WIDE.U32 R34, R45, UR6, R36 ;  /* 0x000000062d227c25 */ /* 0x000fc8000f8e0024 */
[----:B------:R-:W-:Y:S01]  /*5c70*/  FFMA R44, R225, UR20, R44 ;  /* 0x00000014e12c7c23 */ /* 0x000fe2000800002c */
[----:B------:R-:W-:Y:S01]  /*5c80*/  IMAD R45, R45, UR7, R46 ;  /* 0x000000072d2d7c24 */ /* 0x000fe2000f8e022e */
[----:B------:R-:W-:-:S03]  /*5c90*/  IADD3 R34, P3, R34, UR8, RZ ;  /* 0x0000000822227c10 */ /* 0x000fc6000ff7e0ff */
[----:B------:R-:W-:Y:S02]  /*5ca0*/  F2FP.SATFINITE.E5M2.F32.PACK_AB_MERGE_C R47, RZ, R44, RZ ;  /* 0x0000002cff2f723e */ /* 0x000fe400048060ff */
[----:B------:R-:W-:Y:S02]  /*5cb0*/  IADD3.X R35, R35, UR9, R45, P3, !PT ;  /* 0x0000000923237c10 */ /* 0x000fe40009ffe42d */
[----:B------:R-:W-:Y:S01]  /*5cc0*/  PRMT R44, RZ, 0x7610, R44 ;  /* 0x00007610ff2c7816 */ /* 0x000fe2000000002c */
[----:B------:R1:W-:Y:S01]  /*5cd0*/  @!P2 STG.E.U8 desc[UR16][R24.64+0x1], R47 ;  /* 0x0000012f1800a986 */ /* 0x0003e2000c101110 */
[----:B------:R-:W-:Y:S05]  /*5ce0*/  @P5 BRA `(.L_x_45) ;  /* 0x0000000000045947 */ /* 0x000fea0003800000 */
[----:B------:R3:W5:Y:S02]  /*5cf0*/  LDG.E.U8 R44, desc[UR16][R34.64] ;  /* 0x00000010222c7981 */ /* 0x000764000c1e1100 */
.L_x_45:
[----:B------:R-:W-:Y:S05]  /*5d00*/  BSYNC B1 ;  /* 0x0000000000017941 */ /* 0x000fea0003800000 */
.L_x_44:
        /* <DEDUP_REMOVED lines=12> */
.L_x_47:
[----:B------:R-:W-:Y:S05]  /*5dd0*/  BSYNC B1 ;  /* 0x0000000000017941 */ /* 0x000fea0003800000 */
.L_x_46:
[----:B-----5:R-:W-:Y:S01]  /*5de0*/  LOP3.LUT R44, R44, 0xff, RZ, 0xc0, !PT ;  /* 0x000000ff2c2c7812 */ /* 0x020fe200078ec0ff */
[----:B------:R-:W-:Y:S01]  /*5df0*/  BSSY B1, `(.L_x_48) ;  /* 0x000000b000017945 */ /* 0x000fe20003800000 */
[----:B------:R-:W-:Y:S02]  /*5e00*/  ISETP.LT.OR P3, PT, R41, 0x9, !P0 ;  /* 0x000000092900780c */ /* 0x000fe40004761670 */
[----:B------:R-:W-:-:S05]  /*5e10*/  F2FP.F16.E5M2.UNPACK_B R44, R44 ;  /* 0x0000002cff2c723e */ /* 0x000fca00020004ff */
[----:B------:R-:W-:-:S05]  /*5e20*/  HADD2.F32 R44, -RZ, R44.H0_H0 ;  /* 0x2000002cff2c7230 */ /* 0x000fca0000004100 */
[----:B------:R-:W-:-:S04]  /*5e30*/  FMUL R44, R44, UR21 ;  /* 0x000000152c2c7c20 */ /* 0x000fc80008400000 */
[----:B------:R-:W-:-:S05]  /*5e40*/  FFMA R44, R223, UR20, R44 ;  /* 0x00000014df2c7c23 */ /* 0x000fca000800002c */
[----:B----4-:R-:W-:Y:S02]  /*5e50*/  F2FP.SATFINITE.E5M2.F32.PACK_AB_MERGE_C R45, RZ, R44, RZ ;  /* 0x0000002cff2d723e */ /* 0x010fe400048060ff */
[----:B------:R-:W-:-:S03]  /*5e60*/  PRMT R44, RZ, 0x7610, R44 ;  /* 0x00007610ff2c7816 */ /* 0x000fc6000000002c */
[----:B------:R4:W-:Y:S01]  /*5e70*/  @!P2 STG.E.U8 desc[UR16][R26.64+0x1], R45 ;  /* 0x0000012d1a00a986 */ /* 0x0009e2000c101110 */
[----:B------:R-:W-:Y:S05]  /*5e80*/  @P3 BRA `(.L_x_49) ;  /* 0x0000000000043947 */ /* 0x000fea0003800000 */
[----:B------:R0:W5:Y:S02]  /*5e90*/  LDG.E.U8 R44, desc[UR16][R32.64+0x8] ;  /* 0x00000810202c7981 */ /* 0x000164000c1e1100 */
.L_x_49:
[----:B------:R-:W-:Y:S05]  /*5ea0*/  BSYNC B1 ;  /* 0x0000000000017941 */ /* 0x000fea0003800000 */
.L_x_48:
[----:B-----5:R-:W-:Y:S01]  /*5eb0*/  LOP3.LUT R44, R44, 0xff, RZ, 0xc0, !PT ;  /* 0x000000ff2c2c7812 */ /* 0x020fe200078ec0ff */
[----:B------:R-:W-:Y:S01]  /*5ec0*/  BSSY B1, `(.L_x_50) ;  /* 0x000000b000017945 */ /* 0x000fe20003800000 */
[----:B------:R-:W-:Y:S02]  /*5ed0*/  ISETP.LT.OR P2, PT, R41, 0xa, !P0 ;  /* 0x0000000a2900780c */ /* 0x000fe40004741670 */
[----:B------:R-:W-:-:S05]  /*5ee0*/  F2FP.F16.E5M2.UNPACK_B R44, R44 ;  /* 0x0000002cff2c723e */ /* 0x000fca00020004ff */
[----:B------:R-:W-:-:S05]  /*5ef0*/  HADD2.F32 R44, -RZ, R44.H0_H0 ;  /* 0x2000002cff2c7230 */ /* 0x000fca0000004100 */
[----:B----4-:R-:W-:Y:S01]  /*5f00*/  FMUL R45, R44, UR21 ;  /* 0x000000152c2d7c20 */ /* 0x010fe20008400000 */
[----:B------:R-:W-:-:S03]  /*5f10*/  PRMT R44, RZ, 0x7610, R44 ;  /* 0x00007610ff2c7816 */ /* 0x000fc6000000002c */
[----:B------:R-:W-:-:S05]  /*5f20*/  FFMA R45, R222, UR20, R45 ;  /* 0x00000014de2d7c23 */ /* 0x000fca000800002d */
[----:B------:R-:W-:-:S05]  /*5f30*/  F2FP.SATFINITE.E5M2.F32.PACK_AB_MERGE_C R45, RZ, R45, RZ ;  /* 0x0000002dff2d723e */ /* 0x000fca00048060ff */
[----:B------:R4:W-:Y:S01]  /*5f40*/  @!P3 STG.E.U8 desc[UR16][R24.64+0x8], R45 ;  /* 0x0000082d1800b986 */ /* 0x0009e2000c101110 */
[----:B------:R-:W-:Y:S05]  /*5f50*/  @P2 BRA `(.L_x_51) ;  /* 0x0000000000042947 */ /* 0x000fea0003800000 */
[----:B------:R0:W5:Y:S02]  /*5f60*/  LDG.E.U8 R44, desc[UR16][R32.64+0x9] ;  /* 0x00000910202c7981 */ /* 0x000164000c1e1100 */
.L_x_51:
[----:B------:R-:W-:Y:S05]  /*5f70*/  BSYNC B1 ;  /* 0x0000000000017941 */ /* 0x000fea0003800000 */
.L_x_50:
        /* <DEDUP_REMOVED lines=12> */
.L_x_53:
[----:B------:R-:W-:Y:S05]  /*6040*/  BSYNC B1 ;  /* 0x0000000000017941 */ /* 0x000fea0003800000 */
.L_x_52:
        /* <DEDUP_REMOVED lines=12> */
.L_x_55:
[----:B------:R-:W-:Y:S05]  /*6110*/  BSYNC B1 ;  /* 0x0000000000017941 */ /* 0x000fea0003800000 */
.L_x_54:
        /* <DEDUP_REMOVED lines=12> */
.L_x_57:
[----:B------:R-:W-:Y:S05]  /*61e0*/  BSYNC B1 ;  /* 0x0000000000017941 */ /* 0x000fea0003800000 */
.L_x_56:
        /* <DEDUP_REMOVED lines=12> */
.L_x_59:
[----:B------:R-:W-:Y:S05]  /*62b0*/  BSYNC B1 ;  /* 0x0000000000017941 */ /* 0x000fea0003800000 */
.L_x_58:
        /* <DEDUP_REMOVED lines=12> */
.L_x_61:
[----:B------:R-:W-:Y:S05]  /*6380*/  BSYNC B1 ;  /* 0x0000000000017941 */ /* 0x000fea0003800000 */
.L_x_60:
        /* <DEDUP_REMOVED lines=12> */
.L_x_63:
[----:B------:R-:W-:Y:S05]  /*6450*/  BSYNC B1 ;  /* 0x0000000000017941 */ /* 0x000fea0003800000 */
.L_x_62:
        /* <DEDUP_REMOVED lines=12> */
.L_x_65:
[----:B------:R-:W-:Y:S05]  /*6520*/  BSYNC B1 ;  /* 0x0000000000017941 */ /* 0x000fea0003800000 */
.L_x_64:
        /* <DEDUP_REMOVED lines=12> */
.L_x_67:
[----:B------:R-:W-:Y:S05]  /*65f0*/  BSYNC B1 ;  /* 0x0000000000017941 */ /* 0x000fea0003800000 */
.L_x_66:
        /* <DEDUP_REMOVED lines=12> */
.L_x_69:
[----:B------:R-:W-:Y:S05]  /*66c0*/  BSYNC B1 ;  /* 0x0000000000017941 */ /* 0x000fea0003800000 */
.L_x_68:
        /* <DEDUP_REMOVED lines=12> */
.L_x_71:
[----:B------:R-:W-:Y:S05]  /*6790*/  BSYNC B1 ;  /* 0x0000000000017941 */ /* 0x000fea0003800000 */
.L_x_70:
        /* <DEDUP_REMOVED lines=12> */
.L_x_73:
[----:B------:R-:W-:Y:S05]  /*6860*/  BSYNC B1 ;  /* 0x0000000000017941 */ /* 0x000fea0003800000 */
.L_x_72:
        /* <DEDUP_REMOVED lines=12> */
.L_x_75:
[----:B------:R-:W-:Y:S05]  /*6930*/  BSYNC B1 ;  /* 0x0000000000017941 */ /* 0x000fea0003800000 */
.L_x_74:
        /* <DEDUP_REMOVED lines=12> */
.L_x_77:
[----:B------:R-:W-:Y:S05]  /*6a00*/  BSYNC B1 ;  /* 0x0000000000017941 */ /* 0x000fea0003800000 */
.L_x_76:
        /* <DEDUP_REMOVED lines=12> */
.L_x_79:
[----:B------:R-:W-:Y:S05]  /*6ad0*/  BSYNC B1 ;  /* 0x0000000000017941 */ /* 0x000fea0003800000 */
.L_x_78:
        /* <DEDUP_REMOVED lines=12> */
.L_x_81:
[----:B------:R-:W-:Y:S05]  /*6ba0*/  BSYNC B1 ;  /* 0x0000000000017941 */ /* 0x000fea0003800000 */
.L_x_80:
        /* <DEDUP_REMOVED lines=12> */
.L_x_83:
[----:B------:R-:W-:Y:S05]  /*6c70*/  BSYNC B1 ;  /* 0x0000000000017941 */ /* 0x000fea0003800000 */
.L_x_82:
        /* <DEDUP_REMOVED lines=12> */
.L_x_85:
[----:B------:R-:W-:Y:S05]  /*6d40*/  BSYNC B1 ;  /* 0x0000000000017941 */ /* 0x000fea0003800000 */
.L_x_84:
        /* <DEDUP_REMOVED lines=12> */
.L_x_87:
[----:B------:R-:W-:Y:S05]  /*6e10*/  BSYNC B1 ;  /* 0x0000000000017941 */ /* 0x000fea0003800000 */
.L_x_86:
        /* <DEDUP_REMOVED lines=12> */
.L_x_89:
[----:B------:R-:W-:Y:S05]  /*6ee0*/  BSYNC B1 ;  /* 0x0000000000017941 */ /* 0x000fea0003800000 */
.L_x_88:
        /* <DEDUP_REMOVED lines=12> */
.L_x_91:
[----:B------:R-:W-:Y:S05]  /*6fb0*/  BSYNC B1 ;  /* 0x0000000000017941 */ /* 0x000fea0003800000 */
.L_x_90:
        /* <DEDUP_REMOVED lines=12> */
.L_x_93:
[----:B------:R-:W-:Y:S05]  /*7080*/  BSYNC B1 ;  /* 0x0000000000017941 */ /* 0x000fea0003800000 */
.L_x_92:
        /* <DEDUP_REMOVED lines=12> */
.L_x_95:
[----:B------:R-:W-:Y:S05]  /*7150*/  BSYNC B1 ;  /* 0x0000000000017941 */ /* 0x000fea0003800000 */
.L_x_94:
        /* <DEDUP_REMOVED lines=12> */
.L_x_97:
[----:B------:R-:W-:Y:S05]  /*7220*/  BSYNC B1 ;  /* 0x0000000000017941 */ /* 0x000fea0003800000 */
.L_x_96:
        /* <DEDUP_REMOVED lines=12> */
.L_x_99:
[----:B------:R-:W-:Y:S05]  /*72f0*/  BSYNC B1 ;  /* 0x0000000000017941 */ /* 0x000fea0003800000 */
.L_x_98:
        /* <DEDUP_REMOVED lines=12> */
.L_x_101:
[----:B------:R-:W-:Y:S05]  /*73c0*/  BSYNC B1 ;  /* 0x0000000000017941 */ /* 0x000fea0003800000 */
.L_x_100:
        /* <DEDUP_REMOVED lines=12> */
.L_x_103:
[----:B------:R-:W-:Y:S05]  /*7490*/  BSYNC B1 ;  /* 0x0000000000017941 */ /* 0x000fea0003800000 */
.L_x_102:
        /* <DEDUP_REMOVED lines=12> */
.L_x_105:
[----:B------:R-:W-:Y:S05]  /*7560*/  BSYNC B1 ;  /* 0x0000000000017941 */ /* 0x000fea0003800000 */
.L_x_104:
        /* <DEDUP_REMOVED lines=12> */
.L_x_107:
[----:B------:R-:W-:Y:S05]  /*7630*/  BSYNC B1 ;  /* 0x0000000000017941 */ /* 0x000fea0003800000 */
.L_x_106:
        /* <DEDUP_REMOVED lines=12> */
.L_x_109:
[----:B------:R-:W-:Y:S05]  /*7700*/  BSYNC B1 ;  /* 0x0000000000017941 */ /* 0x000fea0003800000 */
.L_x_108:
        /* <DEDUP_REMOVED lines=12> */
.L_x_111:
[----:B------:R-:W-:Y:S05]  /*77d0*/  BSYNC B1 ;  /* 0x0000000000017941 */ /* 0x000fea0003800000 */
.L_x_110:
        /* <DEDUP_REMOVED lines=12> */
.L_x_113:
[----:B------:R-:W-:Y:S05]  /*78a0*/  BSYNC B1 ;  /* 0x0000000000017941 */ /* 0x000fea0003800000 */
.L_x_112:
        /* <DEDUP_REMOVED lines=12> */
.L_x_115:
[----:B------:R-:W-:Y:S05]  /*7970*/  BSYNC B1 ;  /* 0x0000000000017941 */ /* 0x000fea0003800000 */
.L_x_114:
        /* <DEDUP_REMOVED lines=12> */
.L_x_117:
[----:B------:R-:W-:Y:S05]  /*7a40*/  BSYNC B1 ;  /* 0x0000000000017941 */ /* 0x000fea0003800000 */
.L_x_116:
        /* <DEDUP_REMOVED lines=12> */
.L_x_119:
[----:B------:R-:W-:Y:S05]  /*7b10*/  BSYNC B1 ;  /* 0x0000000000017941 */ /* 0x000fea0003800000 */
.L_x_118:
        /* <DEDUP_REMOVED lines=12> */
.L_x_121:
[----:B------:R-:W-:Y:S05]  /*7be0*/  BSYNC B1 ;  /* 0x0000000000017941 */ /* 0x000fea0003800000 */
.L_x_120:
        /* <DEDUP_REMOVED lines=12> */
.L_x_123:
[----:B------:R-:W-:Y:S05]  /*7cb0*/  BSYNC B1 ;  /* 0x0000000000017941 */ /* 0x000fea0003800000 */
.L_x_122:
        /* <DEDUP_REMOVED lines=12> */
.L_x_125:
[----:B------:R-:W-:Y:S05]  /*7d80*/  BSYNC B1 ;  /* 0x0000000000017941 */ /* 0x000fea0003800000 */
.L_x_124:
        /* <DEDUP_REMOVED lines=12> */
.L_x_127:
[----:B------:R-:W-:Y:S05]  /*7e50*/  BSYNC B1 ;  /* 0x0000000000017941 */ /* 0x000fea0003800000 */
.L_x_126:
        /* <DEDUP_REMOVED lines=12> */
.L_x_129:
[----:B------:R-:W-:Y:S05]  /*7f20*/  BSYNC B1 ;  /* 0x0000000000017941 */ /* 0x000fea0003800000 */
.L_x_128:
        /* <DEDUP_REMOVED lines=12> */
.L_x_131:
[----:B------:R-:W-:Y:S05]  /*7ff0*/  BSYNC B1 ;  /* 0x0000000000017941 */ /* 0x000fea0003800000 */
.L_x_130:
        /* <DEDUP_REMOVED lines=12> */
.L_x_133:
[----:B------:R-:W-:Y:S05]  /*80c0*/  BSYNC B1 ;  /* 0x0000000000017941 */ /* 0x000fea0003800000 */
.L_x_132:
        /* <DEDUP_REMOVED lines=12> */
.L_x_135:
[----:B------:R-:W-:Y:S05]  /*8190*/  BSYNC B1 ;  /* 0x0000000000017941 */ /* 0x000fea0003800000 */
.L_x_134:
        /* <DEDUP_REMOVED lines=12> */
.L_x_137:
[----:B------:R-:W-:Y:S05]  /*8260*/  BSYNC B1 ;  /* 0x0000000000017941 */ /* 0x000fea0003800000 */
.L_x_136:
        /* <DEDUP_REMOVED lines=12> */
.L_x_139:
[----:B------:R-:W-:Y:S05]  /*8330*/  BSYNC B1 ;  /* 0x0000000000017941 */ /* 0x000fea0003800000 */
.L_x_138:
        /* <DEDUP_REMOVED lines=12> */
.L_x_141:
[----:B------:R-:W-:Y:S05]  /*8400*/  BSYNC B1 ;  /* 0x0000000000017941 */ /* 0x000fea0003800000 */
.L_x_140:
        /* <DEDUP_REMOVED lines=12> */
.L_x_143:
[----:B------:R-:W-:Y:S05]  /*84d0*/  BSYNC B1 ;  /* 0x0000000000017941 */ /* 0x000fea0003800000 */
.L_x_142:
        /* <DEDUP_REMOVED lines=12> */
.L_x_145:
[----:B------:R-:W-:Y:S05]  /*85a0*/  BSYNC B1 ;  /* 0x0000000000017941 */ /* 0x000fea0003800000 */
.L_x_144:
        /* <DEDUP_REMOVED lines=12> */
.L_x_147:
[----:B------:R-:W-:Y:S05]  /*8670*/  BSYNC B1 ;  /* 0x0000000000017941 */ /* 0x000fea0003800000 */
.L_x_146:
        /* <DEDUP_REMOVED lines=12> */
.L_x_149:
[----:B------:R-:W-:Y:S05]  /*8740*/  BSYNC B1 ;  /* 0x0000000000017941 */ /* 0x000fea0003800000 */
.L_x_148:
        /* <DEDUP_REMOVED lines=12> */
.L_x_151:
[----:B------:R-:W-:Y:S05]  /*8810*/  BSYNC B1 ;  /* 0x0000000000017941 */ /* 0x000fea0003800000 */
.L_x_150:
        /* <DEDUP_REMOVED lines=12> */
.L_x_153:
[----:B------:R-:W-:Y:S05]  /*88e0*/  BSYNC B1 ;  /* 0x0000000000017941 */ /* 0x000fea0003800000 */
.L_x_152:
        /* <DEDUP_REMOVED lines=12> */
.L_x_155:
[----:B------:R-:W-:Y:S05]  /*89b0*/  BSYNC B1 ;  /* 0x0000000000017941 */ /* 0x000fea0003800000 */
.L_x_154:
        /* <DEDUP_REMOVED lines=12> */
.L_x_157:
[----:B------:R-:W-:Y:S05]  /*8a80*/  BSYNC B1 ;  /* 0x0000000000017941 */ /* 0x000fea0003800000 */
.L_x_156:
        /* <DEDUP_REMOVED lines=12> */
.L_x_159:
[----:B------:R-:W-:Y:S05]  /*8b50*/  BSYNC B1 ;  /* 0x0000000000017941 */ /* 0x000fea0003800000 */
.L_x_158:
        /* <DEDUP_REMOVED lines=12> */
.L_x_161:
[----:B------:R-:W-:Y:S05]  /*8c20*/  BSYNC B1 ;  /* 0x0000000000017941 */ /* 0x000fea0003800000 */
.L_x_160:
        /* <DEDUP_REMOVED lines=12> */
.L_x_163:
[----:B------:R-:W-:Y:S05]  /*8cf0*/  BSYNC B1 ;  /* 0x0000000000017941 */ /* 0x000fea0003800000 */
.L_x_162:
[----:B-----5:R-:W-:Y:S01]  /*8d00*/  LOP3.LUT R44, R44, 0xff, RZ, 0xc0, !PT ;  /* 0x000000ff2c2c7812 */ /* 0x020fe200078ec0ff */
[----:B------:R-:W-:Y:S01]  /*8d10*/  BSSY B1, `(.L_x_164) ;  /* 0x000000b000017945 */ /* 0x000fe20003800000 */
[----:B------:R-:W-:Y:S02]  /*8d20*/  ISETP.LT.OR P2, PT, R41, 0x79, !P1 ;  /* 0x000000792900780c */ /* 0x000fe40004f41670 */
[----:B------:R-:W-:Y:S02]  /*8d30*/  F2FP.F16.E5M2.UNPACK_B R44, R44 ;  /* 0x0000002cff2c723e */ /* 0x000fe400020004ff */
[----:B0-2---:R-:W-:-:S03]  /*8d40*/  PRMT R32, RZ, 0x7610, R32 ;  /* 0x00007610ff207816 */ /* 0x005fc60000000020 */
[----:B------:R-:W-:-:S05]  /*8d50*/  HADD2.F32 R44, -RZ, R44.H0_H0 ;  /* 0x2000002cff2c7230 */ /* 0x000fca0000004100 */
[----:B------:R-:W-:-:S04]  /*8d60*/  FMUL R44, R44, UR21 ;  /* 0x000000152c2c7c20 */ /* 0x000fc80008400000 */
[----:B------:R-:W-:-:S05]  /*8d70*/  FFMA R44, R165, UR20, R44 ;  /* 0x00000014a52c7c23 */ /* 0x000fca000800002c */
[----:B------:R-:W-:-:S05]  /*8d80*/  F2FP.SATFINITE.E5M2.F32.PACK_AB_MERGE_C R33, RZ, R44, RZ ;  /* 0x0000002cff21723e */ /* 0x000fca00048060ff */
[----:B------:R0:W-:Y:S01]  /*8d90*/  @!P0 STG.E.U8 desc[UR16][R24.64+0x79], R33 ;  /* 0x0000792118008986 */ /* 0x0001e2000c101110 */
[----:B------:R-:W-:Y:S05]  /*8da0*/  @P2 BRA `(.L_x_165) ;  /* 0x0000000000042947 */ /* 0x000fea0003800000 */
[----:B------:R2:W5:Y:S02]  /*8db0*/  LDG.E.U8 R32, desc[UR16][R34.64+0x78] ;  /* 0x0000781022207981 */ /* 0x000564000c1e1100 */
.L_x_165:
[----:B------:R-:W-:Y:S05]  /*8dc0*/  BSYNC B1 ;  /* 0x0000000000017941 */ /* 0x000fea0003800000 */
.L_x_164:
[----:B-----5:R-:W-:Y:S01]  /*8dd0*/  LOP3.LUT R32, R32, 0xff, RZ, 0xc0, !PT ;  /* 0x000000ff20207812 */ /* 0x020fe200078ec0ff */
[----:B------:R-:W-:Y:S01]  /*8de0*/  BSSY B1, `(.L_x_166) ;  /* 0x000000b000017945 */ /* 0x000fe20003800000 */
[----:B------:R-:W-:Y:S02]  /*8df0*/  ISETP.LT.OR P1, PT, R41, 0x7a, !P1 ;  /* 0x0000007a2900780c */ /* 0x000fe40004f21670 */
[----:B------:R-:W-:Y:S02]  /*8e00*/  F2FP.F16.E5M2.UNPACK_B R32, R32 ;  /* 0x00000020ff20723e */ /* 0x000fe400020004ff */
[----:B01--4-:R-:W-:-:S03]  /*8e10*/  PRMT R24, RZ, 0x7610, R24 ;  /* 0x00007610ff187816 */ /* 0x013fc60000000018 */
[----:B------:R-:W-:-:S05]  /*8e20*/  HADD2.F32 R32, -RZ, R32.H0_H0 ;  /* 0x20000020ff207230 */ /* 0x000fca0000004100 */
[----:B------:R-:W-:-:S04]  /*8e30*/  FMUL R25, R32, UR21 ;  /* 0x0000001520197c20 */ /* 0x000fc80008400000 */
[----:B------:R-:W-:-:S05]  /*8e40*/  FFMA R25, R164, UR20, R25 ;  /* 0x00000014a4197c23 */ /* 0x000fca0008000019 */
[----:B------:R-:W-:-:S05]  /*8e50*/  F2FP.SATFINITE.E5M2.F32.PACK_AB_MERGE_C R25, RZ, R25, RZ ;  /* 0x00000019ff19723e */ /* 0x000fca00048060ff */
[----:B------:R0:W-:Y:S01]  /*8e60*/  @!P2 STG.E.U8 desc[UR16][R26.64+0x78], R25 ;  /* 0x000078191a00a986 */ /* 0x0001e2000c101110 */
[----:B------:R-:W-:Y:S05]  /*8e70*/  @P1 BRA `(.L_x_167) ;  /* 0x0000000000041947 */ /* 0x000fea0003800000 */
[----:B------:R1:W5:Y:S02]  /*8e80*/  LDG.E.U8 R24, desc[UR16][R34.64+0x79] ;  /* 0x0000791022187981 */ /* 0x000364000c1e1100 */
.L_x_167:
[----:B------:R-:W-:Y:S05]  /*8e90*/  BSYNC B1 ;  /* 0x0000000000017941 */ /* 0x000fea0003800000 */
.L_x_166:
[----:B-----5:R-:W-:Y:S01]  /*8ea0*/  LOP3.LUT R24, R24, 0xff, RZ, 0xc0, !PT ;  /* 0x000000ff18187812 */ /* 0x020fe200078ec0ff */
[----:B------:R-:W-:Y:S01]  /*8eb0*/  BSSY B1, `(.L_x_168) ;  /* 0x0000013000017945 */ /* 0x000fe20003800000 */
[----:B------:R-:W-:Y:S02]  /*8ec0*/  IADD3 R33, P0, R43, 0x80, RZ ;  /* 0x000000802b217810 */ /* 0x000fe40007f1e0ff */
[----:B------:R-:W-:-:S03]  /*8ed0*/  F2FP.F16.E5M2.UNPACK_B R24, R24 ;  /* 0x00000018ff18723e */ /* 0x000fc600020004ff */
[----:B0-----:R-:W-:Y:S01]  /*8ee0*/  IMAD.X R25, RZ, RZ, R39, P0 ;  /* 0x000000ffff197224 */ /* 0x001fe200000e0627 */
[----:B------:R-:W-:Y:S01]  /*8ef0*/  ISETP.GE.AND P0, PT, R42, 0x81, PT ;  /* 0x000000812a00780c */ /* 0x000fe20003f06270 */
[----:B------:R-:W-:Y:S02]  /*8f00*/  HADD2.F32 R24, -RZ, R24.H0_H0 ;  /* 0x20000018ff187230 */ /* 0x000fe40000004100 */
[----:B-123--:R-:W-:Y:S01]  /*8f10*/  IMAD R34, R25, UR6, RZ ;  /* 0x0000000619227c24 */ /* 0x00efe2000f8e02ff */
        /* <DEDUP_REMOVED lines=12> */
.L_x_169:
[----:B------:R-:W-:Y:S05]  /*8fe0*/  BSYNC B1 ;  /* 0x0000000000017941 */ /* 0x000fea0003800000 */
.L_x_168:
[----:B-----5:R-:W-:Y:S01]  /*8ff0*/  LOP3.LUT R32, R32, 0xff, RZ, 0xc0, !PT ;  /* 0x000000ff20207812 */ /* 0x020fe200078ec0ff */
[----:B------:R-:W-:Y:S01]  /*9000*/  BSSY B1, `(.L_x_170) ;  /* 0x000000b000017945 */ /* 0x000fe20003800000 */
[----:B------:R-:W-:Y:S02]  /*9010*/  ISETP.LT.OR P2, PT, R41, 0x2, !P0 ;  /* 0x000000022900780c */ /* 0x000fe40004741670 */
[----:B------:R-:W-:Y:S02]  /*9020*/  F2FP.F16.E5M2.UNPACK_B R32, R32 ;  /* 0x00000020ff20723e */ /* 0x000fe400020004ff */
[----:B0-----:R-:W-:-:S03]  /*9030*/  PRMT R26, RZ, 0x7610, R26 ;  /* 0x00007610ff1a7816 */ /* 0x001fc6000000001a */
[----:B------:R-:W-:-:S05]  /*9040*/  HADD2.F32 R32, -RZ, R32.H0_H0 ;  /* 0x20000020ff207230 */ /* 0x000fca0000004100 */
[----:B------:R-:W-:-:S04]  /*9050*/  FMUL R27, R32, UR21 ;  /* 0x00000015201b7c20 */ /* 0x000fc80008400000 */
[----:B------:R-:W-:-:S05]  /*9060*/  FFMA R27, R162, UR20, R27 ;  /* 0x00000014a21b7c23 */ /* 0x000fca000800001b */
[----:B------:R-:W-:-:S05]  /*9070*/  F2FP.SATFINITE.E5M2.F32.PACK_AB_MERGE_C R27, RZ, R27, RZ ;  /* 0x0000001bff1b723e */ /* 0x000fca00048060ff */
[----:B------:R0:W-:Y:S01]  /*9080*/  @!P3 STG.E.U8 desc[UR16][R28.64], R27 ;  /* 0x0000001b1c00b986 */ /* 0x0001e2000c101110 */
[----:B------:R-:W-:Y:S05]  /*9090*/  @P2 BRA `(.L_x_171) ;  /* 0x0000000000042947 */ /* 0x000fea0003800000 */
[----:B------:R2:W5:Y:S02]  /*90a0*/  LDG.E.U8 R26, desc[UR16][R24.64+0x1] ;  /* 0x00000110181a7981 */ /* 0x000564000c1e1100 */
.L_x_171:
[----:B------:R-:W-:Y:S05]  /*90b0*/  BSYNC B1 ;  /* 0x0000000000017941 */ /* 0x000fea0003800000 */
.L_x_170:
[----:B-----5:R-:W-:Y:S01]  /*90c0*/  LOP3.LUT R26, R26, 0xff, RZ, 0xc0, !PT ;  /* 0x000000ff1a1a7812 */ /* 0x020fe200078ec0ff */
[----:B------:R-:W-:Y:S01]  /*90d0*/  BSSY B1, `(.L_x_172) ;  /* 0x0000013000017945 */ /* 0x000fe20003800000 */
[----:B------:R-:W-:Y:S02]  /*90e0*/  IADD3 R43, P1, R43, 0x88, RZ ;  /* 0x000000882b2b7810 */ /* 0x000fe40007f3e0ff */
[----:B------:R-:W-:Y:S02]  /*90f0*/  F2FP.F16.E5M2.UNPACK_B R26, R26 ;  /* 0x0000001aff1a723e */ /* 0x000fe400020004ff */
[----:B------:R-:W-:Y:S01]  /*9100*/  PRMT R32, RZ, 0x7610, R32 ;  /* 0x00007610ff207816 */ /* 0x000fe20000000020 */
[----:B------:R-:W-:Y:S01]  /*9110*/  IMAD.X R38, RZ, RZ, R39, P1 ;  /* 0x000000ffff267224 */ /* 0x000fe200008e0627 */
[----:B------:R-:W-:Y:S01]  /*9120*/  ISETP.GE.AND P1, PT, R42, 0x89, PT ;  /* 0x000000892a00780c */ /* 0x000fe20003f26270 */
[----:B------:R-:W-:Y:S02]  /*9130*/  HADD2.F32 R26, -RZ, R26.H0_H0 ;  /* 0x2000001aff1a7230 */ /* 0x000fe40000004100 */
[----:B------:R-:W-:Y:S01]  /*9140*/  IMAD R38, R38, UR6, RZ ;  /* 0x0000000626267c24 */ /* 0x000fe2000f8e02ff */
[----:B------:R-:W-:Y:S01]  /*9150*/  ISETP.LT.OR P5, PT, R41, 0x1, !P1 ;  /* 0x000000012900780c */ /* 0x000fe20004fa1670 */
[----:B------:R-:W-:-:S04]  /*9160*/  IMAD.WIDE.U32 R36, R43, UR6, R36 ;  /* 0x000000062b247c25 */ /* 0x000fc8000f8e0024 */
[----:B------:R-:W-:Y:S01]  /*9170*/  FMUL R26, R26, UR21 ;  /* 0x000000151a1a7c20 */ /* 0x000fe20008400000 */
[----:B------:R-:W-:-:S03]  /*9180*/  IMAD R43, R43, UR7, R38 ;  /* 0x000000072b2b7c24 */ /* 0x000fc6000f8e0226 */
[----:B------:R-:W-:Y:S01]  /*9190*/  FFMA R161, R161, UR20, R26 ;  /* 0x00000014a1a17c23 */ /* 0x000fe2000800001a */
[----:B------:R-:W-:-:S04]  /*91a0*/  IADD3 R26, P3, R36, UR8, RZ ;  /* 0x00000008241a7c10 */ /* 0x000fc8000ff7e0ff */
[----:B------:R-:W-:Y:S02]  /*91b0*/  F2FP.SATFINITE.E5M2.F32.PACK_AB_MERGE_C R161, RZ, R161, RZ ;  /* 0x000000a1ffa1723e */ /* 0x000fe400048060ff */
[----:B0-----:R-:W-:-:S03]  /*91c0*/  IADD3.X R27, R37, UR9, R43, P3, !PT ;  /* 0x00000009251b7c10 */ /* 0x001fc60009ffe42b */
[----:B------:R0:W-:Y:S01]  /*91d0*/  @!P2 STG.E.U8 desc[UR16][R28.64+0x1], R161 ;  /* 0x000001a11c00a986 */ /* 0x0001e2000c101110 */
[----:B------:R-:W-:Y:S05]  /*91e0*/  @P5 BRA `(.L_x_173) ;  /* 0x0000000000045947 */ /* 0x000fea0003800000 */
[----:B------:R3:W5:Y:S02]  /*91f0*/  LDG.E.U8 R32, desc[UR16][R26.64] ;  /* 0x000000101a207981 */ /* 0x000764000c1e1100 */
.L_x_173:
[----:B------:R-:W-:Y:S05]  /*9200*/  BSYNC B1 ;  /* 0x0000000000017941 */ /* 0x000fea0003800000 */
.L_x_172:
        /* <DEDUP_REMOVED lines=12> */
.L_x_175:
[----:B------:R-:W-:Y:S05]  /*92d0*/  BSYNC B1 ;  /* 0x0000000000017941 */ /* 0x000fea0003800000 */
.L_x_174:
        /* <DEDUP_REMOVED lines=12> */
.L_x_177:
[----:B------:R-:W-:Y:S05]  /*93a0*/  BSYNC B1 ;  /* 0x0000000000017941 */ /* 0x000fea0003800000 */
.L_x_176:
        /* <DEDUP_REMOVED lines=12> */
.L_x_179:
[----:B------:R-:W-:Y:S05]  /*9470*/  BSYNC B1 ;  /* 0x0000000000017941 */ /* 0x000fea0003800000 */
.L_x_178:
        /* <DEDUP_REMOVED lines=12> */
.L_x_181:
[----:B------:R-:W-:Y:S05]  /*9540*/  BSYNC B1 ;  /* 0x0000000000017941 */ /* 0x000fea0003800000 */
.L_x_180:
        /* <DEDUP_REMOVED lines=12> */
.L_x_183:
[----:B------:R-:W-:Y:S05]  /*9610*/  BSYNC B1 ;  /* 0x0000000000017941 */ /* 0x000fea0003800000 */
.L_x_182:
        /* <DEDUP_REMOVED lines=12> */
.L_x_185:
[----:B------:R-:W-:Y:S05]  /*96e0*/  BSYNC B1 ;  /* 0x0000000000017941 */ /* 0x000fea0003800000 */
.L_x_184:
        /* <DEDUP_REMOVED lines=12> */
.L_x_187:
[----:B------:R-:W-:Y:S05]  /*97b0*/  BSYNC B1 ;  /* 0x0000000000017941 */ /* 0x000fea0003800000 */
.L_x_186:
        /* <DEDUP_REMOVED lines=12> */
.L_x_189:
[----:B------:R-:W-:Y:S05]  /*9880*/  BSYNC B1 ;  /* 0x0000000000017941 */ /* 0x000fea0003800000 */
.L_x_188:
        /* <DEDUP_REMOVED lines=12> */
.L_x_191:
[----:B------:R-:W-:Y:S05]  /*9950*/  BSYNC B1 ;  /* 0x0000000000017941 */ /* 0x000fea0003800000 */
.L_x_190:
[----:B-----5:R-:W-:Y:S01]  /*9960*/  LOP3.LUT R32, R32, 0xff, RZ, 0xc0, !PT ;  /* 0x000000ff20207812 */ /* 0x020fe200078ec0ff */
[----:B------:R-:W-:Y:S01]  /*9970*/  BSSY B1, `(.L_x_192) ;  /* 0x000000b000017945 */ /* 0x000fe20003800000 */
[----:B------:R-:W-:Y:S02]  /*9980*/  ISETP.LT.OR P3, PT, R41, 0x19, !P0 ;  /* 0x000000192900780c */ /* 0x000fe40004761670 */
[----:B------:R-:W-:-:S05]  /*9990*/  F2FP.F16.E5M2.UNPACK_B R32, R32 ;  /* 0x00000020ff20723e */ /* 0x000fca00020004ff */
[----:B------:R-:W-:-:S05]  /*99a0*/  HADD2.F32 R32, -RZ, R32.H0_H0 ;  /* 0x20000020ff207230 */ /* 0x000fca0000004100 */
[----:B------:R-:W-:-:S04]  /*99b0*/  FMUL R32, R32, UR21 ;  /* 0x0000001520207c20 */ /* 0x000fc80008400000 */
[----:B------:R-:W-:Y:S01]  /*99c0*/  FFMA R32, R23, UR20, R32 ;  /* 0x0000001417207c23 */ /* 0x000fe20008000020 */
[----:B------:R-:W-:-:S04]  /*99d0*/  PRMT R23, RZ, 0x7610, R23 ;  /* 0x00007610ff177816 */ /* 0x000fc80000000017 */
[----:B----4-:R-:W-:-:S05]  /*99e0*/  F2FP.SATFINITE.E5M2.F32.PACK_AB_MERGE_C R33, RZ, R32, RZ ;  /* 0x00000020ff21723e */ /* 0x010fca00048060ff */
[----:B------:R4:W-:Y:S01]  /*99f0*/  @!P2 STG.E.U8 desc[UR16][R30.64+0x11], R33 ;  /* 0x000011211e00a986 */ /* 0x0009e2000c101110 */
[----:B------:R-:W-:Y:S05]  /*9a00*/  @P3 BRA `(.L_x_193) ;  /* 0x0000000000043947 */ /* 0x000fea0003800000 */
[----:B------:R0:W5:Y:S02]  /*9a10*/  LDG.E.U8 R23, desc[UR16][R24.64+0x18] ;  /* 0x0000181018177981 */ /* 0x000164000c1e1100 */
.L_x_193:
[----:B------:R-:W-:Y:S05]  /*9a20*/  BSYNC B1 ;  /* 0x0000000000017941 */ /* 0x000fea0003800000 */
.L_x_192:
        /* <DEDUP_REMOVED lines=8> */
[----:B------:R-:W-:-:S05]  /*9ab0*/  F2FP.SATFINITE.E5M2.F32.PACK_AB_MERGE_C R23, RZ, R23, RZ ;  /* 0x00000017ff17723e */ /* 0x000fca00048060ff */
[----:B------:R0:W-:Y:S01]  /*9ac0*/  @!P3 STG.E.U8 desc[UR16][R28.64+0x18], R23 ;  /* 0x000018171c00b986 */ /* 0x0001e2000c101110 */
[----:B------:R-:W-:Y:S05]  /*9ad0*/  @P2 BRA `(.L_x_195) ;  /* 0x0000000000042947 */ /* 0x000fea0003800000 */
[----:B------:R0:W5:Y:S02]  /*9ae0*/  LDG.E.U8 R22, desc[UR16][R24.64+0x19] ;  /* 0x0000191018167981 */ /* 0x000164000c1e1100 */
.L_x_195:
[----:B------:R-:W-:Y:S05]  /*9af0*/  BSYNC B1 ;  /* 0x0000000000017941 */ /* 0x000fea0003800000 */
.L_x_194:
        /* <DEDUP_REMOVED lines=8> */
[----:B0-----:R-:W-:-:S05]  /*9b80*/  F2FP.SATFINITE.E5M2.F32.PACK_AB_MERGE_C R23, RZ, R22, RZ ;  /* 0x00000016ff17723e */ /* 0x001fca00048060ff */
[----:B------:R0:W-:Y:S01]  /*9b90*/  @!P2 STG.E.U8 desc[UR16][R28.64+0x19], R23 ;  /* 0x000019171c00a986 */ /* 0x0001e2000c101110 */
[----:B------:R-:W-:Y:S05]  /*9ba0*/  @P3 BRA `(.L_x_197) ;  /* 0x0000000000043947 */ /* 0x000fea0003800000 */
[----:B------:R0:W5:Y:S02]  /*9bb0*/  LDG.E.U8 R21, desc[UR16][R26.64+0x18] ;  /* 0x000018101a157981 */ /* 0x000164000c1e1100 */
.L_x_197:
[----:B------:R-:W-:Y:S05]  /*9bc0*/  BSYNC B1 ;  /* 0x0000000000017941 */ /* 0x000fea0003800000 */
.L_x_196:
        /* <DEDUP_REMOVED lines=12> */
.L_x_199:
[----:B------:R-:W-:Y:S05]  /*9c90*/  BSYNC B1 ;  /* 0x0000000000017941 */ /* 0x000fea0003800000 */
.L_x_198:
        /* <DEDUP_REMOVED lines=12> */
.L_x_201:
[----:B------:R-:W-:Y:S05]  /*9d60*/  BSYNC B1 ;  /* 0x0000000000017941 */ /* 0x000fea0003800000 */
.L_x_200:
        /* <DEDUP_REMOVED lines=12> */
.L_x_203:
[----:B------:R-:W-:Y:S05]  /*9e30*/  BSYNC B1 ;  /* 0x0000000000017941 */ /* 0x000fea0003800000 */
.L_x_202:
        /* <DEDUP_REMOVED lines=12> */
.L_x_205:
[----:B------:R-:W-:Y:S05]  /*9f00*/  BSYNC B1 ;  /* 0x0000000000017941 */ /* 0x000fea0003800000 */
.L_x_204:
        /* <DEDUP_REMOVED lines=12> */
.L_x_207:
[----:B------:R-:W-:Y:S05]  /*9fd0*/  BSYNC B1 ;  /* 0x0000000000017941 */ /* 0x000fea0003800000 */
.L_x_206:
        /* <DEDUP_REMOVED lines=12> */
.L_x_209:
[----:B------:R-:W-:Y:S05]  /*a0a0*/  BSYNC B1 ;  /* 0x0000000000017941 */ /* 0x000fea0003800000 */
.L_x_208:
        /* <DEDUP_REMOVED lines=12> */
.L_x_211:
[----:B------:R-:W-:Y:S05]  /*a170*/  BSYNC B1 ;  /* 0x0000000000017941 */ /* 0x000fea0003800000 */
.L_x_210:
        /* <DEDUP_REMOVED lines=12> */
.L_x_213:
[----:B------:R-:W-:Y:S05]  /*a240*/  BSYNC B1 ;  /* 0x0000000000017941 */ /* 0x000fea0003800000 */
.L_x_212:
        /* <DEDUP_REMOVED lines=12> */
.L_x_215:
[----:B------:R-:W-:Y:S05]  /*a310*/  BSYNC B1 ;  /* 0x0000000000017941 */ /* 0x000fea0003800000 */
.L_x_214:
        /* <DEDUP_REMOVED lines=12> */
.L_x_217:
[----:B------:R-:W-:Y:S05]  /*a3e0*/  BSYNC B1 ;  /* 0x0000000000017941 */ /* 0x000fea0003800000 */
.L_x_216:
        /* <DEDUP_REMOVED lines=12> */
.L_x_219:
[----:B------:R-:W-:Y:S05]  /*a4b0*/  BSYNC B1 ;  /* 0x0000000000017941 */ /* 0x000fea0003800000 */
.L_x_218:
        /* <DEDUP_REMOVED lines=12> */
.L_x_221:
[----:B------:R-:W-:Y:S05]  /*a580*/  BSYNC B1 ;  /* 0x0000000000017941 */ /* 0x000fea0003800000 */
.L_x_220:
        /* <DEDUP_REMOVED lines=12> */
.L_x_223:
[----:B------:R-:W-:Y:S05]  /*a650*/  BSYNC B1 ;  /* 0x0000000000017941 */ /* 0x000fea0003800000 */
.L_x_222:
        /* <DEDUP_REMOVED lines=12> */
.L_x_225:
[----:B------:R-:W-:Y:S05]  /*a720*/  BSYNC B1 ;  /* 0x0000000000017941 */ /* 0x000fea0003800000 */
.L_x_224:
        /* <DEDUP_REMOVED lines=12> */
.L_x_227:
[----:B------:R-:W-:Y:S05]  /*a7f0*/  BSYNC B1 ;  /* 0x0000000000017941 */ /* 0x000fea0003800000 */
.L_x_226:
        /* <DEDUP_REMOVED lines=12> */
.L_x_229:
[----:B------:R-:W-:Y:S05]  /*a8c0*/  BSYNC B1 ;  /* 0x0000000000017941 */ /* 0x000fea0003800000 */
.L_x_228:
        /* <DEDUP_REMOVED lines=12> */
.L_x_231:
[----:B------:R-:W-:Y:S05]  /*a990*/  BSYNC B1 ;  /* 0x0000000000017941 */ /* 0x000fea0003800000 */
.L_x_230:
        /* <DEDUP_REMOVED lines=12> */
.L_x_233:
[----:B------:R-:W-:Y:S05]  /*aa60*/  BSYNC B1 ;  /* 0x0000000000017941 */ /* 0x000fea0003800000 */
.L_x_232:
        /* <DEDUP_REMOVED lines=12> */
.L_x_235:
[----:B------:R-:W-:Y:S05]  /*ab30*/  BSYNC B1 ;  /* 0x0000000000017941 */ /* 0x000fea0003800000 */
.L_x_234:
[----:B-----5:R-:W-:Y:S01]  /*ab40*/  LOP3.LUT R2, R2, 0xff, RZ, 0xc0, !PT ;  /* 0x000000ff02027812 */ /* 0x020fe200078ec0ff */
[----:B------:R-:W-:Y:S01]  /*ab50*/  BSSY B1, `(.L_x_236) ;  /* 0x000000b000017945 */ /* 0x000fe20003800000 */
[----:B------:R-:W-:Y:S02]  /*ab60*/  ISETP.LT.OR P3, PT, R41, 0x41, !P1 ;  /* 0x000000412900780c */ /* 0x000fe40004f61670 */
[----:B------:R-:W-:-:S05]  /*ab70*/  F2FP.F16.E5M2.UNPACK_B R2, R2 ;  /* 0x00000002ff02723e */ /* 0x000fca00020004ff */
[----:B------:R-:W-:-:S05]  /*ab80*/  HADD2.F32 R2, -RZ, R2.H0_H0 ;  /* 0x20000002ff027230 */ /* 0x000fca0000004100 */
[----:B0-----:R-:W-:-:S04]  /*ab90*/  FMUL R3, R2, UR21 ;  /* 0x0000001502037c20 */ /* 0x001fc80008400000 */
[----:B------:R-:W-:Y:S01]  /*aba0*/  FFMA R3, R0, UR20, R3 ;  /* 0x0000001400037c23 */ /* 0x000fe20008000003 */
[----:B------:R-:W-:-:S04]  /*abb0*/  PRMT R0, RZ, 0x7610, R0 ;  /* 0x00007610ff007816 */ /* 0x000fc80000000000 */
[----:B------:R-:W-:-:S05]  /*abc0*/  F2FP.SATFINITE.E5M2.F32.PACK_AB_MERGE_C R3, RZ, R3, RZ ;  /* 0x00000003ff03723e */ /* 0x000fca00048060ff */
[----:B------:R0:W-:Y:S01]  /*abd0*/  @!P2 STG.E.U8 desc[UR16][R28.64+0x41], R3 ;  /* 0x000041031c00a986 */ /* 0x0001e2000c101110 */
[----:B------:R-:W-:Y:S05]  /*abe0*/  @P3 BRA `(.L_x_237) ;  /* 0x0000000000043947 */ /* 0x000fea0003800000 */
[----:B------:R0:W5:Y:S02]  /*abf0*/  LDG.E.U8 R0, desc[UR16][R26.64+0x40] ;  /* 0x000040101a007981 */ /* 0x000164000c1e1100 */
.L_x_237:
[----:B------:R-:W-:Y:S05]  /*ac00*/  BSYNC B1 ;  /* 0x0000000000017941 */ /* 0x000fea0003800000 */
.L_x_236:
[----:B------:R-:W2:Y:S01]  /*ac10*/  LDL.LU R2, [R1] ;  /* 0x0000000001027983 */ /* 0x000ea20000300800 */
[----:B-----5:R-:W-:Y:S01]  /*ac20*/  LOP3.LUT R0, R0, 0xff, RZ, 0xc0, !PT ;  /* 0x000000ff00007812 */ /* 0x020fe200078ec0ff */
[----:B------:R-:W-:Y:S01]  /*ac30*/  BSSY B1, `(.L_x_238) ;  /* 0x000000b000017945 */ /* 0x000fe20003800000 */
[----:B------:R-:W-:Y:S02]  /*ac40*/  ISETP.LT.OR P2, PT, R41, 0x42, !P1 ;  /* 0x000000422900780c */ /* 0x000fe40004f41670 */
[----:B------:R-:W-:-:S05]  /*ac50*/  F2FP.F16.E5M2.UNPACK_B R0, R0 ;  /* 0x00000000ff00723e */ /* 0x000fca00020004ff */
[----:B------:R-:W-:-:S05]  /*ac60*/  HADD2.F32 R0, -RZ, R0.H0_H0 ;  /* 0x20000000ff007230 */ /* 0x000fca0000004100 */
[----:B------:R-:W-:-:S04]  /*ac70*/  FMUL R0, R0, UR21 ;  /* 0x0000001500007c20 */ /* 0x000fc80008400000 */
[----:B--2---:R-:W-:-:S05]  /*ac80*/  FFMA R0, R2, UR20, R0 ;  /* 0x0000001402007c23 */ /* 0x004fca0008000000 */
[----:B0-----:R-:W-:Y:S02]  /*ac90*/  F2FP.SATFINITE.E5M2.F32.PACK_AB_MERGE_C R3, RZ, R0, RZ ;  /* 0x00000000ff03723e */ /* 0x001fe400048060ff */
[----:B------:R-:W-:-:S03]  /*aca0*/  PRMT R0, RZ, 0x7610, R0 ;  /* 0x00007610ff007816 */ /* 0x000fc60000000000 */
[----:B------:R0:W-:Y:S01]  /*acb0*/  @!P3 STG.E.U8 desc[UR16][R30.64+0x40], R3 ;  /* 0x000040031e00b986 */ /* 0x0001e2000c101110 */
[----:B------:R-:W-:Y:S05]  /*acc0*/  @P2 BRA `(.L_x_239) ;  /* 0x0000000000042947 */ /* 0x000fea0003800000 */
[----:B------:R2:W5:Y:S02]  /*acd0*/  LDG.E.U8 R0, desc[UR16][R26.64+0x41] ;  /* 0x000041101a007981 */ /* 0x000564000c1e1100 */
.L_x_239:
[----:B------:R-:W-:Y:S05]  /*ace0*/  BSYNC B1 ;  /* 0x0000000000017941 */ /* 0x000fea0003800000 */
.L_x_238:
[----:B------:R-:W3:Y:S01]  /*acf0*/  LDL.LU R2, [R1+0x4] ;  /* 0x0000040001027983 */ /* 0x000ee20000300800 */
[----:B-----5:R-:W-:Y:S01]  /*ad00*/  LOP3.LUT R0, R0, 0xff, RZ, 0xc0, !PT ;  /* 0x000000ff00007812 */ /* 0x020fe200078ec0ff */
[----:B------:R-:W-:Y:S01]  /*ad10*/  BSSY B1, `(.L_x_240) ;  /* 0x000000b000017945 */ /* 0x000fe20003800000 */
[----:B------:R-:W-:Y:S02]  /*ad20*/  ISETP.LT.OR P3, PT, R41, 0x49, !P0 ;  /* 0x000000492900780c */ /* 0x000fe40004761670 */
[----:B------:R-:W-:-:S05]  /*ad30*/  F2FP.F16.E5M2.UNPACK_B R0, R0 ;  /* 0x00000000ff00723e */ /* 0x000fca00020004ff */
[----:B------:R-:W-:-:S05]  /*ad40*/  HADD2.F32 R0, -RZ, R0.H0_H0 ;  /* 0x20000000ff007230 */ /* 0x000fca0000004100 */
[----:B------:R-:W-:-:S04]  /*ad50*/  FMUL R0, R0, UR21 ;  /* 0x0000001500007c20 */ /* 0x000fc80008400000 */
[----:B---3--:R-:W-:-:S05]  /*ad60*/  FFMA R0, R2, UR20, R0 ;  /* 0x0000001402007c23 */ /* 0x008fca0008000000 */
[----:B0-----:R-:W-:Y:S02]  /*ad70*/  F2FP.SATFINITE.E5M2.F32.PACK_AB_MERGE_C R3, RZ, R0, RZ ;  /* 0x00000000ff03723e */ /* 0x001fe400048060ff */
[----:B------:R-:W-:-:S03]  /*ad80*/  PRMT R0, RZ, 0x7610, R0 ;  /* 0x00007610ff007816 */ /* 0x000fc60000000000 */
[----:B------:R0:W-:Y:S01]  /*ad90*/  @!P2 STG.E.U8 desc[UR16][R30.64+0x41], R3 ;  /* 0x000041031e00a986 */ /* 0x0001e2000c101110 */
[----:B------:R-:W-:Y:S05]  /*ada0*/  @P3 BRA `(.L_x_241) ;  /* 0x0000000000043947 */ /* 0x000fea0003800000 */
[----:B------:R3:W5:Y:S02]  /*adb0*/  LDG.E.U8 R0, desc[UR16][R24.64+0x48] ;  /* 0x0000481018007981 */ /* 0x000764000c1e1100 */
.L_x_241:
[----:B------:R-:W-:Y:S05]  /*adc0*/  BSYNC B1 ;  /* 0x0000000000017941 */ /* 0x000fea0003800000 */
.L_x_240:
[----:B------:R-:W2:Y:S01]  /*add0*/  LDL.LU R2, [R1+0x8] ;  /* 0x0000080001027983 */ /* 0x000ea20000300800 */
        /* <DEDUP_REMOVED lines=12> */
.L_x_243:
[----:B------:R-:W-:Y:S05]  /*aea0*/  BSYNC B1 ;  /* 0x0000000000017941 */ /* 0x000fea0003800000 */
.L_x_242:
        /* <DEDUP_REMOVED lines=13> */
.L_x_245:
[----:B------:R-:W-:Y:S05]  /*af80*/  BSYNC B1 ;  /* 0x0000000000017941 */ /* 0x000fea0003800000 */
.L_x_244:
        /* <DEDUP_REMOVED lines=13> */
.L_x_247:
[----:B------:R-:W-:Y:S05]  /*b060*/  BSYNC B1 ;  /* 0x0000000000017941 */ /* 0x000fea0003800000 */
.L_x_246:
        /* <DEDUP_REMOVED lines=13> */
.L_x_249:
[----:B------:R-:W-:Y:S05]  /*b140*/  BSYNC B1 ;  /* 0x0000000000017941 */ /* 0x000fea0003800000 */
.L_x_248:
        /* <DEDUP_REMOVED lines=13> */
.L_x_251:
[----:B------:R-:W-:Y:S05]  /*b220*/  BSYNC B1 ;  /* 0x0000000000017941 */ /* 0x000fea0003800000 */
.L_x_250:
        /* <DEDUP_REMOVED lines=13> */
.L_x_253:
[----:B------:R-:W-:Y:S05]  /*b300*/  BSYNC B1 ;  /* 0x0000000000017941 */ /* 0x000fea0003800000 */
.L_x_252:
        /* <DEDUP_REMOVED lines=13> */
.L_x_255:
[----:B------:R-:W-:Y:S05]  /*b3e0*/  BSYNC B1 ;  /* 0x0000000000017941 */ /* 0x000fea0003800000 */
.L_x_254:
        /* <DEDUP_REMOVED lines=13> */
.L_x_257:
[----:B------:R-:W-:Y:S05]  /*b4c0*/  BSYNC B1 ;  /* 0x0000000000017941 */ /* 0x000fea0003800000 */
.L_x_256:
        /* <DEDUP_REMOVED lines=13> */
.L_x_259:
[----:B------:R-:W-:Y:S05]  /*b5a0*/  BSYNC B1 ;  /* 0x0000000000017941 */ /* 0x000fea0003800000 */
.L_x_258:
        /* <DEDUP_REMOVED lines=13> */
.L_x_261:
[----:B------:R-:W-:Y:S05]  /*b680*/  BSYNC B1 ;  /* 0x0000000000017941 */ /* 0x000fea0003800000 */
.L_x_260:
        /* <DEDUP_REMOVED lines=13> */
.L_x_263:
[----:B------:R-:W-:Y:S05]  /*b760*/  BSYNC B1 ;  /* 0x0000000000017941 */ /* 0x000fea0003800000 */
.L_x_262:
        /* <DEDUP_REMOVED lines=13> */
.L_x_265:
[----:B------:R-:W-:Y:S05]  /*b840*/  BSYNC B1 ;  /* 0x0000000000017941 */ /* 0x000fea0003800000 */
.L_x_264:
        /* <DEDUP_REMOVED lines=13> */
.L_x_267:
[----:B------:R-:W-:Y:S05]  /*b920*/  BSYNC B1 ;  /* 0x0000000000017941 */ /* 0x000fea0003800000 */
.L_x_266:
        /* <DEDUP_REMOVED lines=13> */
.L_x_269:
[----:B------:R-:W-:Y:S05]  /*ba00*/  BSYNC B1 ;  /* 0x0000000000017941 */ /* 0x000fea0003800000 */
.L_x_268:
        /* <DEDUP_REMOVED lines=13> */
.L_x_271:
[----:B------:R-:W-:Y:S05]  /*bae0*/  BSYNC B1 ;  /* 0x0000000000017941 */ /* 0x000fea0003800000 */
.L_x_270:
        /* <DEDUP_REMOVED lines=13> */
.L_x_273:
[----:B------:R-:W-:Y:S05]  /*bbc0*/  BSYNC B1 ;  /* 0x0000000000017941 */ /* 0x000fea0003800000 */
.L_x_272:
        /* <DEDUP_REMOVED lines=13> */
.L_x_275:
[----:B------:R-:W-:Y:S05]  /*bca0*/  BSYNC B1 ;  /* 0x0000000000017941 */ /* 0x000fea0003800000 */
.L_x_274:
        /* <DEDUP_REMOVED lines=13> */
.L_x_277:
[----:B------:R-:W-:Y:S05]  /*bd80*/  BSYNC B1 ;  /* 0x0000000000017941 */ /* 0x000fea0003800000 */
.L_x_276:
        /* <DEDUP_REMOVED lines=13> */
.L_x_279:
[----:B------:R-:W-:Y:S05]  /*be60*/  BSYNC B1 ;  /* 0x0000000000017941 */ /* 0x000fea0003800000 */
.L_x_278:
        /* <DEDUP_REMOVED lines=13> */
.L_x_281:
[----:B------:R-:W-:Y:S05]  /*bf40*/  BSYNC B1 ;  /* 0x0000000000017941 */ /* 0x000fea0003800000 */
.L_x_280:
        /* <DEDUP_REMOVED lines=13> */
.L_x_283:
[----:B------:R-:W-:Y:S05]  /*c020*/  BSYNC B1 ;  /* 0x0000000000017941 */ /* 0x000fea0003800000 */
.L_x_282:
        /* <DEDUP_REMOVED lines=13> */
.L_x_285:
[----:B------:R-:W-:Y:S05]  /*c100*/  BSYNC B1 ;  /* 0x0000000000017941 */ /* 0x000fea0003800000 */
.L_x_284:
        /* <DEDUP_REMOVED lines=13> */
.L_x_287:
[----:B------:R-:W-:Y:S05]  /*c1e0*/  BSYNC B1 ;  /* 0x0000000000017941 */ /* 0x000fea0003800000 */
.L_x_286:
        /* <DEDUP_REMOVED lines=13> */
.L_x_289:
[----:B------:R-:W-:Y:S05]  /*c2c0*/  BSYNC B1 ;  /* 0x0000000000017941 */ /* 0x000fea0003800000 */
.L_x_288:
        /* <DEDUP_REMOVED lines=13> */
.L_x_291:
[----:B------:R-:W-:Y:S05]  /*c3a0*/  BSYNC B1 ;  /* 0x0000000000017941 */ /* 0x000fea0003800000 */
.L_x_290:
        /* <DEDUP_REMOVED lines=13> */
.L_x_293:
[----:B------:R-:W-:Y:S05]  /*c480*/  BSYNC B1 ;  /* 0x0000000000017941 */ /* 0x000fea0003800000 */
.L_x_292:
        /* <DEDUP_REMOVED lines=13> */
.L_x_295:
[----:B------:R-:W-:Y:S05]  /*c560*/  BSYNC B1 ;  /* 0x0000000000017941 */ /* 0x000fea0003800000 */
.L_x_294:
[----:B------:R-:W-:Y:S05]  /*c570*/  @P1 BRA `(.L_x_296) ;  /* 0x0000002000ac1947 */ /* 0x000fea0003800000 */
[----:B------:R-:W2:Y:S01]  /*c580*/  LDL.LU R2, [R1+0x74] ;  /* 0x0000740001027983 */ /* 0x000ea20000300800 */
[----:B-----5:R-:W-:-:S04]  /*c590*/  LOP3.LUT R0, R0, 0xff, RZ, 0xc0, !PT ;  /* 0x000000ff00007812 */ /* 0x020fc800078ec0ff */
[----:B------:R-:W-:-:S05]  /*c5a0*/  F2FP.F16.E5M2.UNPACK_B R0, R0 ;  /* 0x00000000ff00723e */ /* 0x000fca00020004ff */
[----:B------:R-:W-:-:S05]  /*c5b0*/  HADD2.F32 R0, -RZ, R0.H0_H0 ;  /* 0x20000000ff007230 */ /* 0x000fca0000004100 */
[----:B------:R-:W-:-:S04]  /*c5c0*/  FMUL R0, R0, UR21 ;  /* 0x0000001500007c20 */ /* 0x000fc80008400000 */
[----:B--2---:R-:W-:-:S05]  /*c5d0*/  FFMA R0, R2, UR20, R0 ;  /* 0x0000001402007c23 */ /* 0x004fca0008000000 */
[----:B0-----:R-:W-:-:S05]  /*c5e0*/  F2FP.SATFINITE.E5M2.F32.PACK_AB_MERGE_C R3, RZ, R0, RZ ;  /* 0x00000000ff03723e */ /* 0x001fca00048060ff */
[----:B------:R0:W-:Y:S01]  /*c5f0*/  STG.E.U8 desc[UR16][R30.64+0x79], R3 ;  /* 0x000079031e007986 */ /* 0x0001e2000c101110 */
[----:B------:R-:W-:Y:S05]  /*c600*/  BRA `(.L_x_296) ;  /* 0x0000002000887947 */ /* 0x000fea0003800000 */
.L_x_39:
[C---:B------:R-:W-:Y:S01]  /*c610*/  ISETP.GE.AND P3, PT, R42.reuse, 0x1, PT ;  /* 0x000000012a00780c */ /* 0x040fe20003f66270 */
[----:B------:R-:W2:Y:S01]  /*c620*/  LDL.LU R227, [R1+0x10] ;  /* 0x0000100001e37983 */ /* 0x000ea20000300800 */
[----:B------:R-:W-:Y:S01]  /*c630*/  ISETP.GE.AND P2, PT, R42, 0x9, PT ;  /* 0x000000092a00780c */ /* 0x000fe20003f46270 */
[----:B------:R-:W-:Y:S01]  /*c640*/  FMUL R225, R225, UR20 ;  /* 0x00000014e1e17c20 */ /* 0x000fe20008400000 */
[C---:B------:R-:W-:Y:S01]  /*c650*/  ISETP.LT.OR P0, PT, R41.reuse, 0x1, !P3 ;  /* 0x000000012900780c */ /* 0x040fe20005f01670 */
[----:B------:R-:W-:Y:S01]  /*c660*/  FMUL R226, R226, UR20 ;  /* 0x00000014e2e27c20 */ /* 0x000fe20008400000 */
[----:B------:R-:W-:Y:S01]  /*c670*/  ISETP.LT.OR P1, PT, R41, 0x2, !P3 ;  /* 0x000000022900780c */ /* 0x000fe20005f21670 */
[----:B------:R-:W-:Y:S01]  /*c680*/  FMUL R223, R223, UR20 ;  /* 0x00000014dfdf7c20 */ /* 0x000fe20008400000 */
[----:B------:R-:W-:Y:S01]  /*c690*/  ISETP.LT.OR P6, PT, R41, 0x2, !P2 ;  /* 0x000000022900780c */ /* 0x000fe200057c1670 */
[----:B------:R-:W-:Y:S01]  /*c6a0*/  FMUL R224, R224, UR20 ;  /* 0x00000014e0e07c20 */ /* 0x000fe20008400000 */
[----:B------:R-:W-:-:S02]  /*c6b0*/  F2FP.SATFINITE.E5M2.F32.PACK_AB_MERGE_C R33, RZ, R226, RZ ;  /* 0x000000e2ff21723e */ /* 0x000fc400048060ff */
[----:B------:R-:W-:Y:S01]  /*c6c0*/  F2FP.SATFINITE.E5M2.F32.PACK_AB_MERGE_C R225, RZ, R225, RZ ;  /* 0x000000e1ffe1723e */ /* 0x000fe200048060ff */
[----:B------:R-:W-:Y:S01]  /*c6d0*/  FMUL R222, R222, UR20 ;  /* 0x00000014dede7c20 */ /* 0x000fe20008400000 */
[----:B------:R-:W-:Y:S01]  /*c6e0*/  ISETP.LT.OR P5, PT, R41, 0x1, !P2 ;  /* 0x000000012900780c */ /* 0x000fe200057a1670 */
[----:B------:R-:W-:Y:S01]  /*c6f0*/  FMUL R221, R221, UR20 ;  /* 0x00000014dddd7c20 */ /* 0x000fe20008400000 */
[----:B------:R-:W-:Y:S01]  /*c700*/  F2FP.SATFINITE.E5M2.F32.PACK_AB_MERGE_C R223, RZ, R223, RZ ;  /* 0x000000dfffdf723e */ /* 0x000fe200048060ff */
[----:B------:R0:W-:Y:S01]  /*c710*/  @!P0 STG.E.U8 desc[UR16][R24.64], R33 ;  /* 0x0000002118008986 */ /* 0x0001e2000c101110 */
[----:B------:R-:W-:-:S03]  /*c720*/  ISETP.LT.OR P0, PT, R41, 0x9, !P3 ;  /* 0x000000092900780c */ /* 0x000fc60005f01670 */
[----:B------:R-:W-:Y:S01]  /*c730*/  @!P1 STG.E.U8 desc[UR16][R24.64+0x1], R225 ;  /* 0x000001e118009986 */ /* 0x000fe2000c101110 */
[----:B------:R-:W-:-:S03]  /*c740*/  ISETP.LT.OR P1, PT, R41, 0xa, !P3 ;  /* 0x0000000a2900780c */ /* 0x000fc60005f21670 */
[----:B------:R-:W-:Y:S01]  /*c750*/  @!P6 STG.E.U8 desc[UR16][R26.64+0x1], R223 ;  /* 0x000001df1a00e986 */ /* 0x000fe2000c101110 */
[----:B------:R-:W-:Y:S01]  /*c760*/  ISETP.LT.OR P6, PT, R41, 0xa, !P2 ;  /* 0x0000000a2900780c */ /* 0x000fe200057c1670 */
[----:B------:R-:W-:Y:S01]  /*c770*/  FMUL R219, R219, UR20 ;  /* 0x00000014dbdb7c20 */ /* 0x000fe20008400000 */
[----:B------:R-:W-:Y:S01]  /*c780*/  F2FP.SATFINITE.E5M2.F32.PACK_AB_MERGE_C R35, RZ, R224, RZ ;  /* 0x000000e0ff23723e */ /* 0x000fe200048060ff */
[----:B------:R-:W-:Y:S01]  /*c790*/  FMUL R220, R220, UR20 ;  /* 0x00000014dcdc7c20 */ /* 0x000fe20008400000 */
[----:B0-----:R-:W-:Y:S01]  /*c7a0*/  F2FP.SATFINITE.E5M2.F32.PACK_AB_MERGE_C R33, RZ, R222, RZ ;  /* 0x000000deff21723e */ /* 0x001fe200048060ff */
[----:B------:R-:W-:Y:S01]  /*c7b0*/  FMUL R218, R218, UR20 ;  /* 0x00000014dada7c20 */ /* 0x000fe20008400000 */
[----:B------:R-:W-:Y:S01]  /*c7c0*/  F2FP.SATFINITE.E5M2.F32.PACK_AB_MERGE_C R221, RZ, R221, RZ ;  /* 0x000000ddffdd723e */ /* 0x000fe200048060ff */
[----:B------:R0:W-:Y:S01]  /*c7d0*/  @!P5 STG.E.U8 desc[UR16][R26.64], R35 ;  /* 0x000000231a00d986 */ /* 0x0001e2000c101110 */
[C---:B------:R-:W-:Y:S02]  /*c7e0*/  ISETP.LT.OR P5, PT, R41.reuse, 0x9, !P2 ;  /* 0x000000092900780c */ /* 0x040fe400057a1670 */
        /* <DEDUP_REMOVED lines=8> */
[----:B0-----:R-:W-:Y:S01]  /*c870*/  F2FP.SATFINITE.E5M2.F32.PACK_AB_MERGE_C R35, RZ, R220, RZ ;  /* 0x000000dcff23723e */ /* 0x001fe200048060ff */
[----:B------:R-:W-:Y:S01]  /*c880*/  FMUL R215, R215, UR20 ;  /* 0x00000014d7d77c20 */ /* 0x000fe20008400000 */
[----:B------:R-:W3:Y:S01]  /*c890*/  LDL.LU R226, [R1+0xc] ;  /* 0x00000c0001e27983 */ /* 0x000ee20000300800 */
[----:B-1----:R-:W-:Y:S02]  /*c8a0*/  F2FP.SATFINITE.E5M2.F32.PACK_AB_MERGE_C R33, RZ, R218, RZ ;  /* 0x000000daff21723e */ /* 0x002fe400048060ff */
[----:B------:R-:W-:Y:S01]  /*c8b0*/  F2FP.SATFINITE.E5M2.F32.PACK_AB_MERGE_C R217, RZ, R217, RZ ;  /* 0x000000d9ffd9723e */ /* 0x000fe200048060ff */
[----:B------:R0:W-:Y:S01]  /*c8c0*/  @!P5 STG.E.U8 desc[UR16][R26.64+0x8], R35 ;  /* 0x000008231a00d986 */ /* 0x0001e2000c101110 */
[----:B------:R-:W-:-:S02]  /*c8d0*/  ISETP.LT.OR P5, PT, R41, 0x11, !P2 ;  /* 0x000000112900780c */ /* 0x000fc400057a1670 */
[----:B------:R-:W-:Y:S01]  /*c8e0*/  F2FP.SATFINITE.E5M2.F32.PACK_AB_MERGE_C R215, RZ, R215, RZ ;  /* 0x000000d7ffd7723e */ /* 0x000fe200048060ff */
[----:B------:R-:W4:Y:S01]  /*c8f0*/  LDL.LU R224, [R1+0x8] ;  /* 0x0000080001e07983 */ /* 0x000f220000300800 */
[----:B------:R-:W-:-:S03]  /*c900*/  FMUL R216, R216, UR20 ;  /* 0x00000014d8d87c20 */ /* 0x000fc60008400000 */
[----:B------:R-:W3:Y:S04]  /*c910*/  LDL.LU R225, [R1+0x4] ;  /* 0x0000040001e17983 */ /* 0x000ee80000300800 */
[----:B------:R-:W4:Y:S01]  /*c920*/  LDL.LU R223, [R1] ;  /* 0x0000000001df7983 */ /* 0x000f220000300800 */
[----:B0-----:R-:W-:Y:S01]  /*c930*/  F2FP.SATFINITE.E5M2.F32.PACK_AB_MERGE_C R35, RZ, R216, RZ ;  /* 0x000000d8ff23723e */ /* 0x001fe200048060ff */
[----:B------:R-:W-:Y:S01]  /*c940*/  FMUL R214, R214, UR20 ;  /* 0x00000014d6d67c20 */ /* 0x000fe20008400000 */
[----:B------:R-:W-:Y:S01]  /*c950*/  FMUL R213, R213, UR20 ;  /* 0x00000014d5d57c20 */ /* 0x000fe20008400000 */
[----:B------:R0:W-:Y:S01]  /*c960*/  @!P0 STG.E.U8 desc[UR16][R24.64+0x10], R33 ;  /* 0x0000102118008986 */ /* 0x0001e2000c101110 */
[----:B------:R-:W-:Y:S01]  /*c970*/  ISETP.LT.OR P0, PT, R41, 0x19, !P3 ;  /* 0x000000192900780c */ /* 0x000fe20005f01670 */
[----:B------:R-:W-:Y:S01]  /*c980*/  FMUL R211, R211, UR20 ;  /* 0x00000014d3d37c20 */ /* 0x000fe20008400000 */
[----:B------:R-:W-:Y:S01]  /*c990*/  FMUL R212, R212, UR20 ;  /* 0x00000014d4d47c20 */ /* 0x000fe20008400000 */
[----:B------:R-:W-:Y:S01]  /*c9a0*/  @!P1 STG.E.U8 desc[UR16][R24.64+0x11], R217 ;  /* 0x000011d918009986 */ /* 0x000fe2000c101110 */
[C---:B------:R-:W-:Y:S01]  /*c9b0*/  ISETP.LT.OR P1, PT, R41.reuse, 0x1a, !P3 ;  /* 0x0000001a2900780c */ /* 0x040fe20005f21670 */
[----:B------:R-:W-:Y:S01]  /*c9c0*/  FMUL R210, R210, UR20 ;  /* 0x00000014d2d27c20 */ /* 0x000fe20008400000 */
[----:B------:R-:W-:Y:S01]  /*c9d0*/  F2FP.SATFINITE.E5M2.F32.PACK_AB_MERGE_C R213, RZ, R213, RZ ;  /* 0x000000d5ffd5723e */ /* 0x000fe200048060ff */
[----:B------:R-:W-:Y:S01]  /*c9e0*/  @!P6 STG.E.U8 desc[UR16][R26.64+0x11], R215 ;  /* 0x000011d71a00e986 */ /* 0x000fe2000c101110 */
[----:B------:R-:W-:Y:S01]  /*c9f0*/  ISETP.LT.OR P6, PT, R41, 0x1a, !P2 ;  /* 0x0000001a2900780c */ /* 0x000fe200057c1670 */
[----:B------:R-:W-:Y:S01]  /*ca00*/  FMUL R209, R209, UR20 ;  /* 0x00000014d1d17c20 */ /* 0x000fe20008400000 */
[----:B------:R-:W-:Y:S01]  /*ca10*/  F2FP.SATFINITE.E5M2.F32.PACK_AB_MERGE_C R211, RZ, R211, RZ ;  /* 0x000000d3ffd3723e */ /* 0x000fe200048060ff */
[----:B------:R1:W-:Y:S01]  /*ca20*/  @!P5 STG.E.U8 desc[UR16][R26.64+0x10], R35 ;  /* 0x000010231a00d986 */ /* 0x0003e2000c101110 */
[----:B0-----:R-:W-:Y:S01]  /*ca30*/  F2FP.SATFINITE.E5M2.F32.PACK_AB_MERGE_C R33, RZ, R214, RZ ;  /* 0x000000d6ff21723e */ /* 0x001fe200048060ff */
[----:B------:R-:W-:Y:S01]  /*ca40*/  FMUL R207, R207, UR20 ;  /* 0x00000014cfcf7c20 */ /* 0x000fe20008400000 */
[C---:B------:R-:W-:Y:S01]  /*ca50*/  ISETP.LT.OR P5, PT, R41.reuse, 0x19, !P2 ;  /* 0x000000192900780c */ /* 0x040fe200057a1670 */
[----:B------:R-:W-:Y:S01]  /*ca60*/  FMUL R208, R208, UR20 ;  /* 0x00000014d0d07c20 */ /* 0x000fe20008400000 */
[----:B------:R-:W-:Y:S01]  /*ca70*/  F2FP.SATFINITE.E5M2.F32.PACK_AB_MERGE_C R209, RZ, R209, RZ ;  /* 0x000000d1ffd1723e */ /* 0x000fe200048060ff */
[----:B------:R0:W-:Y:S01]  /*ca80*/  @!P0 STG.E.U8 desc[UR16][R24.64+0x18], R33 ;  /* 0x0000182118008986 */ /* 0x0001e2000c101110 */
[C---:B------:R-:W-:Y:S01]  /*ca90*/  ISETP.LT.OR P0, PT, R41.reuse, 0x21, !P3 ;  /* 0x000000212900780c */ /* 0x040fe20005f01670 */
[----:B------:R-:W-:Y:S01]  /*caa0*/  FMUL R206, R206, UR20 ;  /* 0x00000014cece7c20 */ /* 0x000fe20008400000 */
[----:B------:R-:W-:Y:S01]  /*cab0*/  F2FP.SATFINITE.E5M2.F32.PACK_AB_MERGE_C R207, RZ, R207, RZ ;  /* 0x000000cfffcf723e */ /* 0x000fe200048060ff */
[----:B------:R-:W-:Y:S01]  /*cac0*/  @!P1 STG.E.U8 desc[UR16][R24.64+0x19], R213 ;  /* 0x000019d518009986 */ /* 0x000fe2000c101110 */
[----:B------:R-:W-:Y:S01]  /*cad0*/  ISETP.LT.OR P1, PT, R41, 0x22, !P3 ;  /* 0x000000222900780c */ /* 0x000fe20005f21670 */
[----:B------:R-:W-:Y:S01]  /*cae0*/  FMUL R205, R205, UR20 ;  /* 0x00000014cdcd7c20 */ /* 0x000fe20008400000 */
[----:B-1----:R-:W-:Y:S01]  /*caf0*/  F2FP.SATFINITE.E5M2.F32.PACK_AB_MERGE_C R35, RZ, R212, RZ ;  /* 0x000000d4ff23723e */ /* 0x002fe200048060ff */
        /* <DEDUP_REMOVED lines=11> */
[----:B------:R-:W-:Y:S01]  /*cbb0*/  ISETP.LT.OR P0, PT, R41, 0x29, !P3 ;  /* 0x000000292900780c */ /* 0x000fe20005f01670 */
[----:B------:R-:W-:Y:S01]  /*cbc0*/  FMUL R201, R201, UR20 ;  /* 0x00000014c9c97c20 */ /* 0x000fe20008400000 */
[----:B------:R-:W-:Y:S01]  /*cbd0*/  FMUL R199, R199, UR20 ;  /* 0x00000014c7c77c20 */ /* 0x000fe20008400000 */
[----:B------:R-:W-:Y:S01]  /*cbe0*/  @!P1 STG.E.U8 desc[UR16][R24.64+0x21], R209 ;  /* 0x000021d118009986 */ /* 0x000fe2000c101110 */
[C---:B------:R-:W-:Y:S01]  /*cbf0*/  ISETP.LT.OR P1, PT, R41.reuse, 0x2a, !P3 ;  /* 0x0000002a2900780c */ /* 0x040fe20005f21670 */
        /* <DEDUP_REMOVED lines=9> */
[----:B------:R-:W-:Y:S01]  /*cc90*/  ISETP.LT.OR P5, PT, R41, 0x29, !P2 ;  /* 0x000000292900780c */ /* 0x000fe200057a1670 */
[----:B------:R-:W-:Y:S01]  /*cca0*/  FMUL R195, R195, UR20 ;  /* 0x00000014c3c37c20 */ /* 0x000fe20008400000 */
[----:B------:R-:W-:Y:S01]  /*ccb0*/  F2FP.SATFINITE.E5M2.F32.PACK_AB_MERGE_C R199, RZ, R199, RZ ;  /* 0x000000c7ffc7723e */ /* 0x000fe200048060ff */
[----:B------:R0:W-:Y:S01]  /*ccc0*/  @!P0 STG.E.U8 desc[UR16][R24.64+0x28], R33 ;  /* 0x0000282118008986 */ /* 0x0001e2000c101110 */
[C---:B------:R-:W-:Y:S01]  /*ccd0*/  ISETP.LT.OR P0, PT, R41.reuse, 0x31, !P3 ;  /* 0x000000312900780c */ /* 0x040fe20005f01670 */
[----:B------:R-:W-:Y:S01]  /*cce0*/  FMUL R196, R196, UR20 ;  /* 0x00000014c4c47c20 */ /* 0x000fe20008400000 */
[----:B------:R-:W-:Y:S01]  /*ccf0*/  F2FP.SATFINITE.E5M2.F32.PACK_AB_MERGE_C R197, RZ, R197, RZ ;  /* 0x000000c5ffc5723e */ /* 0x000fe200048060ff */
        /* <DEDUP_REMOVED lines=59> */
[C---:B------:R-:W-:Y:S01]  /*d0b0*/  ISETP.LT.OR P6, PT, R41.reuse, 0x4a, !P2 ;  /* 0x0000004a2900780c */ /* 0x040fe200057c1670 */
        /* <DEDUP_REMOVED lines=57> */
[----:B------:R-:W-:Y:S01]  /*d450*/  ISETP.LT.OR P5, PT, R41, 0x61, !P3 ;  /* 0x000000612900780c */ /* 0x000fe20005fa1670 */
[----:B------:R-:W-:Y:S01]  /*d460*/  FMUL R161, R161, UR20 ;  /* 0x00000014a1a17c20 */ /* 0x000fe20008400000 */
[----:B0-----:R-:W-:Y:S01]  /*d470*/  F2FP.SATFINITE.E5M2.F32.PACK_AB_MERGE_C R33, RZ, R178, RZ ;  /* 0x000000b2ff21723e */ /* 0x001fe200048060ff */
[----:B------:R-:W-:Y:S01]  /*d480*/  FMUL R160, R160, UR20 ;  /* 0x00000014a0a07c20 */ /* 0x000fe20008400000 */
[----:B------:R-:W-:Y:S01]  /*d490*/  FMUL R159, R159, UR20 ;  /* 0x000000149f9f7c20 */ /* 0x000fe20008400000 */
[----:B------:R-:W-:Y:S01]  /*d4a0*/  FMUL R157, R157, UR20 ;  /* 0x000000149d9d7c20 */ /* 0x000fe20008400000 */
[----:B------:R-:W-:Y:S01]  /*d4b0*/  F2FP.SATFINITE.E5M2.F32.PACK_AB_MERGE_C R161, RZ, R161, RZ ;  /* 0x000000a1ffa1723e */ /* 0x000fe200048060ff */
[----:B------:R-:W-:Y:S01]  /*d4c0*/  FMUL R158, R158, UR20 ;  /* 0x000000149e9e7c20 */ /* 0x000fe20008400000 */
[----:B------:R-:W-:Y:S01]  /*d4d0*/  FMUL R156, R156, UR20 ;  /* 0x000000149c9c7c20 */ /* 0x000fe20008400000 */
[----:B------:R-:W-:Y:S01]  /*d4e0*/  @!P6 STG.E.U8 desc[UR16][R24.64+0x61], R177 ;  /* 0x000061b11800e986 */ /* 0x000fe2000c101110 */
[----:B------:R-:W-:Y:S01]  /*d4f0*/  ISETP.LT.OR P6, PT, R41, 0x69, !P3 ;  /* 0x000000692900780c */ /* 0x000fe20005fc1670 */
[----:B------:R-:W-:Y:S01]  /*d500*/  FMUL R155, R155, UR20 ;  /* 0x000000149b9b7c20 */ /* 0x000fe20008400000 */
[----:B-1----:R-:W-:Y:S01]  /*d510*/  F2FP.SATFINITE.E5M2.F32.PACK_AB_MERGE_C R35, RZ, R176, RZ ;  /* 0x000000b0ff23723e */ /* 0x002fe200048060ff */
[----:B------:R0:W-:Y:S01]  /*d520*/  @!P5 STG.E.U8 desc[UR16][R24.64+0x60], R33 ;  /* 0x000060211800d986 */ /* 0x0001e2000c101110 */
        /* <DEDUP_REMOVED lines=16> */
[----:B-1----:R-:W-:Y:S01]  /*d630*/  F2FP.SATFINITE.E5M2.F32.PACK_AB_MERGE_C R35, RZ, R170, RZ ;  /* 0x000000aaff23723e */ /* 0x002fe200048060ff */
[----:B------:R-:W-:Y:S01]  /*d640*/  @!P0 STG.E.U8 desc[UR16][R24.64+0x69], R173 ;  /* 0x000069ad18008986 */ /* 0x000fe2000c101110 */
        /* <DEDUP_REMOVED lines=12> */
[----:B------:R-:W-:Y:S01]  /*d710*/  ISETP.LT.OR P6, PT, R41, 0x79, !P3 ;  /* 0x000000792900780c */ /* 0x000fe20005fc1670 */
[----:B------:R-:W-:Y:S01]  /*d720*/  FMUL R17, R17, UR20 ;  /* 0x0000001411117c20 */ /* 0x000fe20008400000 */
[----:B------:R-:W-:Y:S01]  /*d730*/  ISETP.LT.OR P3, PT, R41, 0x7a, !P3 ;  /* 0x0000007a2900780c */ /* 0x000fe20005f61670 */
[----:B------:R-:W-:Y:S01]  /*d740*/  @!P0 STG.E.U8 desc[UR16][R24.64+0x71], R169 ;  /* 0x000071a918008986 */ /* 0x000fe2000c101110 */
[----:B0-----:R-:W-:Y:S01]  /*d750*/  F2FP.SATFINITE.E5M2.F32.PACK_AB_MERGE_C R33, RZ, R168, RZ ;  /* 0x000000a8ff21723e */ /* 0x001fe200048060ff */
[----:B------:R-:W-:Y:S01]  /*d760*/  FMUL R18, R18, UR20 ;  /* 0x0000001412127c20 */ /* 0x000fe20008400000 */
[----:B------:R-:W-:Y:S01]  /*d770*/  ISETP.GE.AND P0, PT, R42, 0x89, PT ;  /* 0x000000892a00780c */ /* 0x000fe20003f06270 */
[----:B------:R-:W-:Y:S01]  /*d780*/  FMUL R16, R16, UR20 ;  /* 0x0000001410107c20 */ /* 0x000fe20008400000 */
[----:B------:R-:W-:Y:S01]  /*d790*/  F2FP.SATFINITE.E5M2.F32.PACK_AB_MERGE_C R21, RZ, R21, RZ ;  /* 0x00000015ff15723e */ /* 0x000fe200048060ff */
[----:B------:R0:W-:Y:S01]  /*d7a0*/  @!P1 STG.E.U8 desc[UR16][R26.64+0x70], R33 ;  /* 0x000070211a009986 */ /* 0x0001e2000c101110 */
[----:B------:R-:W-:Y:S01]  /*d7b0*/  ISETP.GE.AND P1, PT, R42, 0x81, PT ;  /* 0x000000812a00780c */ /* 0x000fe20003f26270 */
[----:B------:R-:W-:Y:S01]  /*d7c0*/  FMUL R15, R15, UR20 ;  /* 0x000000140f0f7c20 */ /* 0x000fe20008400000 */
[----:B-1----:R-:W-:Y:S01]  /*d7d0*/  F2FP.SATFINITE.E5M2.F32.PACK_AB_MERGE_C R35, RZ, R166, RZ ;  /* 0x000000a6ff23723e */ /* 0x002fe200048060ff */
[----:B------:R-:W-:Y:S01]  /*d7e0*/  @!P5 STG.E.U8 desc[UR16][R26.64+0x71], R167 ;  /* 0x000071a71a00d986 */ /* 0x000fe2000c101110 */
[----:B------:R-:W-:Y:S01]  /*d7f0*/  ISETP.LT.OR P5, PT, R41, 0x79, !P2 ;  /* 0x000000792900780c */ /* 0x000fe200057a1670 */
[----:B------:R-:W-:Y:S01]  /*d800*/  FMUL R13, R13, UR20 ;  /* 0x000000140d0d7c20 */ /* 0x000fe20008400000 */
[C---:B------:R-:W-:Y:S01]  /*d810*/  ISETP.LT.OR P2, PT, R41.reuse, 0x7a, !P2 ;  /* 0x0000007a2900780c */ /* 0x040fe20005741670 */
        /* <DEDUP_REMOVED lines=9> */
[----:B------:R-:W-:Y:S01]  /*d8b0*/  F2FP.SATFINITE.E5M2.F32.PACK_AB_MERGE_C R17, RZ, R17, RZ ;  /* 0x00000011ff11723e */ /* 0x000fe200048060ff */
[----:B------:R-:W-:Y:S01]  /*d8c0*/  @!P5 STG.E.U8 desc[UR16][R26.64+0x78], R37 ;  /* 0x000078251a00d986 */ /* 0x000fe2000c101110 */
[----:B------:R-:W-:Y:S01]  /*d8d0*/  ISETP.LT.OR P5, PT, R41, 0x1, !P0 ;  /* 0x000000012900780c */ /* 0x000fe200047a1670 */
[----:B------:R-:W-:Y:S01]  /*d8e0*/  FMUL R9, R9, UR20 ;  /* 0x0000001409097c20 */ /* 0x000fe20008400000 */
[----:B------:R-:W-:Y:S01]  /*d8f0*/  F2FP.SATFINITE.E5M2.F32.PACK_AB_MERGE_C R15, RZ, R15, RZ ;  /* 0x0000000fff0f723e */ /* 0x000fe200048060ff */
[----:B------:R0:W-:Y:S01]  /*d900*/  @!P2 STG.E.U8 desc[UR16][R26.64+0x79], R163 ;  /* 0x000079a31a00a986 */ /* 0x0001e2000c101110 */
[C---:B------:R-:W-:Y:S01]  /*d910*/  ISETP.LT.OR P2, PT, R41.reuse, 0xa, !P1 ;  /* 0x0000000a2900780c */ /* 0x040fe20004f41670 */
        /* <DEDUP_REMOVED lines=9> */
[----:B------:R-:W-:Y:S01]  /*d9b0*/  F2FP.SATFINITE.E5M2.F32.PACK_AB_MERGE_C R11, RZ, R11, RZ ;  /* 0x0000000bff0b723e */ /* 0x000fe200048060ff */
[----:B------:R2:W-:Y:S01]  /*d9c0*/  @!P5 STG.E.U8 desc[UR16][R30.64], R33 ;  /* 0x000000211e00d986 */ /* 0x0005e2000c101110 */
[----:B------:R-:W-:Y:S01]  /*d9d0*/  ISETP.LT.OR P5, PT, R41, 0x9, !P0 ;  /* 0x000000092900780c */ /* 0x000fe200047a1670 */
[----:B------:R-:W-:Y:S01]  /*d9e0*/  FMUL R5, R5, UR20 ;  /* 0x0000001405057c20 */ /* 0x000fe20008400000 */
[----:B0-----:R-:W-:Y:S01]  /*d9f0*/  F2FP.SATFINITE.E5M2.F32.PACK_AB_MERGE_C R27, RZ, R156, RZ ;  /* 0x0000009cff1b723e */ /* 0x001fe200048060ff */
[----:B-----5:R-:W-:Y:S01]  /*da00*/  FMUL R0, R0, UR20 ;  /* 0x0000001400007c20 */ /* 0x020fe20008400000 */
[----:B------:R-:W-:Y:S01]  /*da10*/  F2FP.SATFINITE.E5M2.F32.PACK_AB_MERGE_C R9, RZ, R9, RZ ;  /* 0x00000009ff09723e */ /* 0x000fe200048060ff */
[----:B------:R-:W-:Y:S01]  /*da20*/  FMUL R6, R6, UR20 ;  /* 0x0000001406067c20 */ /* 0x000fe20008400000 */
[----:B------:R-:W-:Y:S01]  /*da30*/  F2FP.SATFINITE.E5M2.F32.PACK_AB_MERGE_C R7, RZ, R7, RZ ;  /* 0x00000007ff07723e */ /* 0x000fe200048060ff */
[----:B------:R-:W3:Y:S01]  /*da40*/  LDL.LU R221, [R1+0x14] ;  /* 0x0000140001dd7983 */ /* 0x000ee20000300800 */
[----:B-1----:R-:W-:Y:S01]  /*da50*/  F2FP.SATFINITE.E5M2.F32.PACK_AB_MERGE_C R25, RZ, R158, RZ ;  /* 0x0000009eff19723e */ /* 0x002fe200048060ff */
[----:B------:R-:W-:Y:S01]  /*da60*/  FMUL R2, R2, UR20 ;  /* 0x0000001402027c20 */ /* 0x000fe20008400000 */
[----:B------:R-:W-:Y:S01]  /*da70*/  F2FP.SATFINITE.E5M2.F32.PACK_AB_MERGE_C R5, RZ, R5, RZ ;  /* 0x00000005ff05723e */ /* 0x000fe200048060ff */
[----:B------:R-:W-:Y:S01]  /*da80*/  @!P6 STG.E.U8 desc[UR16][R30.64+0x1], R159 ;  /* 0x0000019f1e00e986 */ /* 0x000fe2000c101110 */
[----:B------:R-:W-:Y:S01]  /*da90*/  ISETP.LT.OR P6, PT, R41, 0xa, !P0 ;  /* 0x0000000a2900780c */ /* 0x000fe200047c1670 */
[----:B------:R-:W-:Y:S01]  /*daa0*/  FMUL R3, R3, UR20 ;  /* 0x0000001403037c20 */ /* 0x000fe20008400000 */
[----:B--2---:R-:W-:Y:S01]  /*dab0*/  F2FP.SATFINITE.E5M2.F32.PACK_AB_MERGE_C R33, RZ, R152, RZ ;  /* 0x00000098ff21723e */ /* 0x004fe200048060ff */
[----:B------:R-:W-:Y:S01]  /*dac0*/  @!P2 STG.E.U8 desc[UR16][R28.64+0x9], R157 ;  /* 0x0000099d1c00a986 */ /* 0x000fe2000c101110 */
[----:B------:R-:W-:Y:S01]  /*dad0*/  ISETP.LT.OR P2, PT, R41, 0x12, !P1 ;  /* 0x000000122900780c */ /* 0x000fe20004f41670 */
[----:B------:R-:W-:-:S02]  /*dae0*/  FMUL R4, R4, UR20 ;  /* 0x0000001404047c20 */ /* 0x000fc40008400000 */
[----:B------:R0:W-:Y:S01]  /*daf0*/  @!P3 STG.E.U8 desc[UR16][R28.64+0x8], R25 ;  /* 0x000008191c00b986 */ /* 0x0001e2000c101110 */
[----:B------:R-:W-:-:S03]  /*db00*/  ISETP.LT.OR P3, PT, R41, 0x11, !P1 ;  /* 0x000000112900780c */ /* 0x000fc60004f61670 */
[----:B------:R1:W-:Y:S01]  /*db10*/  @!P5 STG.E.U8 desc[UR16][R30.64+0x8], R27 ;  /* 0x0000081b1e00d986 */ /* 0x0003e2000c101110 */
[----:B------:R-:W-:-:S03]  /*db20*/  ISETP.LT.OR P5, PT, R41, 0x11, !P0 ;  /* 0x000000112900780c */ /* 0x000fc600047a1670 */
[----:B------:R-:W-:Y:S01]  /*db30*/  @!P6 STG.E.U8 desc[UR16][R30.64+0x9], R155 ;  /* 0x0000099b1e00e986 */ /* 0x000fe2000c101110 */
[----:B------:R-:W-:-:S03]  /*db40*/  ISETP.LT.OR P6, PT, R41, 0x12, !P0 ;  /* 0x000000122900780c */ /* 0x000fc600047c1670 */
[----:B------:R-:W-:Y:S01]  /*db50*/  @!P2 STG.E.U8 desc[UR16][R28.64+0x11], R153 ;  /* 0x000011991c00a986 */ /* 0x000fe2000c101110 */
[----:B------:R-:W-:Y:S02]  /*db60*/  ISETP.LT.OR P2, PT, R41, 0x1a, !P1 ;  /* 0x0000001a2900780c */ /* 0x000fe40004f41670 */
[----:B0-----:R-:W-:Y:S01]  /*db70*/  F2FP.SATFINITE.E5M2.F32.PACK_AB_MERGE_C R25, RZ, R154, RZ ;  /* 0x0000009aff19723e */ /* 0x001fe200048060ff */
[----:B------:R-:W2:Y:S01]  /*db80*/  LDL.LU R220, [R1+0x18] ;  /* 0x0000180001dc7983 */ /* 0x000ea20000300800 */
[----:B-1----:R-:W-:-:S03]  /*db90*/  F2FP.SATFINITE.E5M2.F32.PACK_AB_MERGE_C R27, RZ, R20, RZ ;  /* 0x00000014ff1b723e */ /* 0x002fc600048060ff */
[----:B------:R0:W-:Y:S01]  /*dba0*/  @!P3 STG.E.U8 desc[UR16][R28.64+0x10], R25 ;  /* 0x000010191c00b986 */ /* 0x0001e2000c101110 */
[----:B------:R-:W-:-:S03]  /*dbb0*/  ISETP.LT.OR P3, PT, R41, 0x19, !P1 ;  /* 0x000000192900780c */ /* 0x000fc60004f61670 */
[----:B------:R-:W-:Y:S01]  /*dbc0*/  @!P5 STG.E.U8 desc[UR16][R30.64+0x10], R33 ;  /* 0x000010211e00d986 */ /* 0x000fe2000c101110 */
[----:B------:R-:W-:-:S03]  /*dbd0*/  ISETP.LT.OR P5, PT, R41, 0x19, !P0 ;  /* 0x000000192900780c */ /* 0x000fc600047a1670 */
[----:B------:R1:W-:Y:S01]  /*dbe0*/  @!P6 STG.E.U8 desc[UR16][R30.64+0x11], R23 ;  /* 0x000011171e00e986 */ /* 0x0003e2000c101110 */
[----:B------:R-:W-:-:S03]  /*dbf0*/  ISETP.LT.OR P6, PT, R41, 0x1a, !P0 ;  /* 0x0000001a2900780c */ /* 0x000fc600047c1670 */
[----:B------:R4:W-:Y:S01]  /*dc00*/  @!P2 STG.E.U8 desc[UR16][R28.64+0x19], R21 ;  /* 0x000019151c00a986 */ /* 0x0009e2000c101110 */
[C---:B------:R-:W-:Y:S02]  /*dc10*/  ISETP.LT.OR P2, PT, R41.reuse, 0x22, !P1 ;  /* 0x000000222900780c */ /* 0x040fe40004f41670 */
[----:B0-----:R-:W-:Y:S01]  /*dc20*/  F2FP.SATFINITE.E5M2.F32.PACK_AB_MERGE_C R25, RZ, R22, RZ ;  /* 0x00000016ff19723e */ /* 0x001fe200048060ff */
[----:B------:R-:W2:Y:S04]  /*dc30*/  LDL.LU R222, [R1+0x1c] ;  /* 0x00001c0001de7983 */ /* 0x000ea80000300800 */
[----:B------:R-:W-:Y:S01]  /*dc40*/  @!P3 STG.E.U8 desc[UR16][R28.64+0x18], R25 ;  /* 0x000018191c00b986 */ /* 0x000fe2000c101110 */
[C---:B------:R-:W-:Y:S02]  /*dc50*/  ISETP.LT.OR P3, PT, R41.reuse, 0x21, !P1 ;  /* 0x000000212900780c */ /* 0x040fe40004f61670 */
[----:B-1----:R-:W-:Y:S01]  /*dc60*/  F2FP.SATFINITE.E5M2.F32.PACK_AB_MERGE_C R23, RZ, R18, RZ ;  /* 0x00000012ff17723e */ /* 0x002fe200048060ff */
[----:B------:R-:W-:Y:S01]  /*dc70*/  @!P5 STG.E.U8 desc[UR16][R30.64+0x18], R27 ;  /* 0x0000181b1e00d986 */ /* 0x000fe2000c101110 */
[----:B------:R-:W-:-:S02]  /*dc80*/  ISETP.LT.OR P5, PT, R41, 0x21, !P0 ;  /* 0x000000212900780c */ /* 0x000fc400047a1670 */
[----:B----4-:R-:W-:Y:S01]  /*dc90*/  F2FP.SATFINITE.E5M2.F32.PACK_AB_MERGE_C R21, RZ, R16, RZ ;  /* 0x00000010ff15723e */ /* 0x010fe200048060ff */
[----:B------:R0:W-:Y:S01]  /*dca0*/  @!P6 STG.E.U8 desc[UR16][R30.64+0x19], R19 ;  /* 0x000019131e00e986 */ /* 0x0001e2000c101110 */
[----:B------:R-:W-:-:S03]  /*dcb0*/  ISETP.LT.OR P6, PT, R41, 0x22, !P0 ;  /* 0x000000222900780c */ /* 0x000fc600047c1670 */
[----:B------:R1:W-:Y:S01]  /*dcc0*/  @!P2 STG.E.U8 desc[UR16][R28.64+0x21], R17 ;  /* 0x000021111c00a986 */ /* 0x0003e2000c101110 */
[----:B------:R-:W-:-:S03]  /*dcd0*/  ISETP.LT.OR P2, PT, R41, 0x2a, !P1 ;  /* 0x0000002a2900780c */ /* 0x000fc60004f41670 */
[----:B------:R-:W-:Y:S01]  /*dce0*/  @!P3 STG.E.U8 desc[UR16][R28.64+0x20], R23 ;  /* 0x000020171c00b986 */ /* 0x000fe2000c101110 */
[----:B------:R-:W-:-:S03]  /*dcf0*/  ISETP.LT.OR P3, PT, R41, 0x29, !P1 ;  /* 0x000000292900780c */ /* 0x000fc60004f61670 */
[----:B------:R-:W-:Y:S01]  /*dd00*/  @!P5 STG.E.U8 desc[UR16][R30.64+0x20], R21 ;  /* 0x000020151e00d986 */ /* 0x000fe2000c101110 */
[C---:B------:R-:W-:Y:S02]  /*dd10*/  ISETP.LT.OR P5, PT, R41.reuse, 0x29, !P0 ;  /* 0x000000292900780c */ /* 0x040fe400047a1670 */
[----:B0-----:R-:W-:Y:S01]  /*dd20*/  F2FP.SATFINITE.E5M2.F32.PACK_AB_MERGE_C R19, RZ, R14, RZ ;  /* 0x0000000eff13723e */ /* 0x001fe200048060ff */
[----:B------:R0:W-:Y:S01]  /*dd30*/  @!P6 STG.E.U8 desc[UR16][R30.64+0x21], R15 ;  /* 0x0000210f1e00e986 */ /* 0x0001e2000c101110 */
[C---:B------:R-:W-:Y:S02]  /*dd40*/  ISETP.LT.OR P6, PT, R41.reuse, 0x2a, !P0 ;  /* 0x0000002a2900780c */ /* 0x040fe400047c1670 */
[----:B-1----:R-:W-:Y:S01]  /*dd50*/  F2FP.SATFINITE.E5M2.F32.PACK_AB_MERGE_C R17, RZ, R12, RZ ;  /* 0x0000000cff11723e */ /* 0x002fe200048060ff */
        /* <DEDUP_REMOVED lines=15> */
[----:B0-----:R-:W-:Y:S02]  /*de50*/  F2FP.SATFINITE.E5M2.F32.PACK_AB_MERGE_C R11, RZ, R6, RZ ;  /* 0x00000006ff0b723e */ /* 0x001fe400048060ff */
[C---:B------:R-:W-:Y:S01]  /*de60*/  ISETP.LT.OR P5, PT, R41.reuse, 0x39, !P0 ;  /* 0x000000392900780c */ /* 0x040fe200047a1670 */
[----:B------:R0:W-:Y:S01]  /*de70*/  @!P6 STG.E.U8 desc[UR16][R30.64+0x31], R7 ;  /* 0x000031071e00e986 */ /* 0x0001e2000c101110 */
[----:B-1----:R-:W-:Y:S02]  /*de80*/  F2FP.SATFINITE.E5M2.F32.PACK_AB_MERGE_C R9, RZ, R4, RZ ;  /* 0x00000004ff09723e */ /* 0x002fe400048060ff */
[----:B------:R-:W-:Y:S01]  /*de90*/  ISETP.LT.OR P6, PT, R41, 0x3a, !P0 ;  /* 0x0000003a2900780c */ /* 0x000fe200047c1670 */
[----:B------:R1:W-:Y:S04]  /*dea0*/  @!P2 STG.E.U8 desc[UR16][R28.64+0x39], R5 ;  /* 0x000039051c00a986 */ /* 0x0003e8000c101110 */
[----:B------:R4:W-:Y:S01]  /*deb0*/  @!P3 STG.E.U8 desc[UR16][R28.64+0x38], R11 ;  /* 0x0000380b1c00b986 */ /* 0x0009e2000c101110 */
[----:B------:R-:W-:Y:S01]  /*dec0*/  FMUL R4, R227, UR20 ;  /* 0x00000014e3047c20 */ /* 0x000fe20008400000 */
[----:B------:R-:W-:-:S02]  /*ded0*/  ISETP.LT.OR P3, PT, R41, 0x41, !P1 ;  /* 0x000000412900780c */ /* 0x000fc40004f61670 */
[----:B0-----:R-:W-:Y:S02]  /*dee0*/  F2FP.SATFINITE.E5M2.F32.PACK_AB_MERGE_C R7, RZ, R3, RZ ;  /* 0x00000003ff07723e */ /* 0x001fe400048060ff */
[----:B-1----:R-:W-:Y:S01]  /*def0*/  F2FP.SATFINITE.E5M2.F32.PACK_AB_MERGE_C R5, RZ, R0, RZ ;  /* 0x00000000ff05723e */ /* 0x002fe200048060ff */
[----:B------:R-:W-:Y:S01]  /*df00*/  FMUL R0, R223, UR20 ;  /* 0x00000014df007c20 */ /* 0x000fe20008400000 */
[----:B------:R-:W-:Y:S01]  /*df10*/  ISETP.LT.OR P2, PT, R41, 0x42, !P1 ;  /* 0x000000422900780c */ /* 0x000fe20004f41670 */
[----:B------:R-:W2:Y:S01]  /*df20*/  LDL.LU R223, [R1+0x20] ;  /* 0x0000200001df7983 */ /* 0x000ea20000300800 */
[----:B----4-:R-:W-:Y:S02]  /*df30*/  F2FP.SATFINITE.E5M2.F32.PACK_AB_MERGE_C R11, RZ, R2, RZ ;  /* 0x00000002ff0b723e */ /* 0x010fe400048060ff */
[----:B------:R-:W-:Y:S01]  /*df40*/  F2FP.SATFINITE.E5M2.F32.PACK_AB_MERGE_C R13, RZ, R0, RZ ;  /* 0x00000000ff0d723e */ /* 0x000fe200048060ff */
[----:B---3--:R-:W-:Y:S01]  /*df50*/  FMUL R0, R225, UR20 ;  /* 0x00000014e1007c20 */ /* 0x008fe20008400000 */
[----:B------:R-:W-:Y:S01]  /*df60*/  FMUL R2, R224, UR20 ;  /* 0x00000014e0027c20 */ /* 0x000fe20008400000 */
[----:B------:R-:W3:Y:S04]  /*df70*/  LDL.LU R225, [R1+0x24] ;  /* 0x0000240001e17983 */ /* 0x000ee80000300800 */
[----:B------:R-:W4:Y:S01]  /*df80*/  LDL.LU R224, [R1+0x28] ;  /* 0x0000280001e07983 */ /* 0x000f220000300800 */
[----:B------:R-:W-:-:S03]  /*df90*/  FMUL R3, R226, UR20 ;  /* 0x00000014e2037c20 */ /* 0x000fc60008400000 */
[----:B------:R-:W4:Y:S04]  /*dfa0*/  LDL.LU R226, [R1+0x2c] ;  /* 0x00002c0001e27983 */ /* 0x000f280000300800 */
[----:B------:R-:W4:Y:S04]  /*dfb0*/  LDL.LU R227, [R1+0x30] ;  /* 0x0000300001e37983 */ /* 0x000f280000300800 */
[----:B------:R-:W-:Y:S01]  /*dfc0*/  @!P5 STG.E.U8 desc[UR16][R30.64+0x38], R9 ;  /* 0x000038091e00d986 */ /* 0x000fe2000c101110 */
[----:B------:R-:W-:-:S03]  /*dfd0*/  ISETP.LT.OR P5, PT, R41, 0x41, !P0 ;  /* 0x000000412900780c */ /* 0x000fc600047a1670 */
[----:B------:R0:W-:Y:S01]  /*dfe0*/  @!P6 STG.E.U8 desc[UR16][R30.64+0x39], R7 ;  /* 0x000039071e00e986 */ /* 0x0001e2000c101110 */
[----:B------:R-:W-:-:S03]  /*dff0*/  ISETP.LT.OR P6, PT, R41, 0x42, !P0 ;  /* 0x000000422900780c */ /* 0x000fc600047c1670 */
[----:B------:R-:W-:Y:S01]  /*e000*/  @!P3 STG.E.U8 desc[UR16][R28.64+0x40], R11 ;  /* 0x0000400b1c00b986 */ /* 0x000fe2000c101110 */
[----:B------:R-:W-:-:S03]  /*e010*/  ISETP.LT.OR P3, PT, R41, 0x49, !P1 ;  /* 0x000000492900780c */ /* 0x000fc60004f61670 */
[----:B------:R1:W-:Y:S01]  /*e020*/  @!P2 STG.E.U8 desc[UR16][R28.64+0x41], R5 ;  /* 0x000041051c00a986 */ /* 0x0003e2000c101110 */
[----:B0-----:R-:W-:-:S03]  /*e030*/  F2FP.SATFINITE.E5M2.F32.PACK_AB_MERGE_C R7, RZ, R0, RZ ;  /* 0x00000000ff07723e */ /* 0x001fc600048060ff */
[----:B------:R-:W-:Y:S01]  /*e040*/  @!P5 STG.E.U8 desc[UR16][R30.64+0x40], R13 ;  /* 0x0000400d1e00d986 */ /* 0x000fe2000c101110 */
[C---:B------:R-:W-:Y:S02]  /*e050*/  ISETP.LT.OR P2, PT, R41.reuse, 0x4a, !P1 ;  /* 0x0000004a2900780c */ /* 0x040fe40004f41670 */
[----:B-1----:R-:W-:Y:S01]  /*e060*/  F2FP.SATFINITE.E5M2.F32.PACK_AB_MERGE_C R5, RZ, R2, RZ ;  /* 0x00000002ff05723e */ /* 0x002fe200048060ff */
[----:B------:R0:W-:Y:S01]  /*e070*/  @!P6 STG.E.U8 desc[UR16][R30.64+0x41], R7 ;  /* 0x000041071e00e986 */ /* 0x0001e2000c101110 */
[C---:B------:R-:W-:Y:S02]  /*e080*/  ISETP.LT.OR P5, PT, R41.reuse, 0x49, !P0 ;  /* 0x000000492900780c */ /* 0x040fe400047a1670 */
[C---:B------:R-:W-:Y:S01]  /*e090*/  ISETP.LT.OR P6, PT, R41.reuse, 0x4a, !P0 ;  /* 0x0000004a2900780c */ /* 0x040fe200047c1670 */
[----:B------:R1:W-:Y:S01]  /*e0a0*/  @!P3 STG.E.U8 desc[UR16][R28.64+0x48], R5 ;  /* 0x000048051c00b986 */ /* 0x0003e2000c101110 */
[----:B------:R-:W-:Y:S02]  /*e0b0*/  ISETP.LT.OR P3, PT, R41, 0x51, !P1 ;  /* 0x000000512900780c */ /* 0x000fe40004f61670 */
[----:B------:R-:W-:-:S02]  /*e0c0*/  F2FP.SATFINITE.E5M2.F32.PACK_AB_MERGE_C R9, RZ, R3, RZ ;  /* 0x00000003ff09723e */ /* 0x000fc400048060ff */
[----:B------:R-:W-:-:S03]  /*e0d0*/  F2FP.SATFINITE.E5M2.F32.PACK_AB_MERGE_C R11, RZ, R4, RZ ;  /* 0x00000004ff0b723e */ /* 0x000fc600048060ff */
[----:B------:R1:W-:Y:S04]  /*e0e0*/  @!P2 STG.E.U8 desc[UR16][R28.64+0x49], R9 ;  /* 0x000049091c00a986 */ /* 0x0003e8000c101110 */
[----:B------:R-:W-:Y:S01]  /*e0f0*/  @!P5 STG.E.U8 desc[UR16][R30.64+0x48], R11 ;  /* 0x0000480b1e00d986 */ /* 0x000fe2000c101110 */
[----:B------:R-:W-:-:S03]  /*e100*/  FMUL R0, R221, UR20 ;  /* 0x00000014dd007c20 */ /* 0x000fc60008400000 */
[----:B------:R-:W4:Y:S02]  /*e110*/  LDL.LU R221, [R1+0x34] ;  /* 0x0000340001dd7983 */ /* 0x000f240000300800 */
[----:B0-----:R-:W-:-:S05]  /*e120*/  F2FP.SATFINITE.E5M2.F32.PACK_AB_MERGE_C R7, RZ, R0, RZ ;  /* 0x00000000ff07723e */ /* 0x001fca00048060ff */
[----:B------:R-:W-:Y:S01]  /*e130*/  @!P6 STG.E.U8 desc[UR16][R30.64+0x49], R7 ;  /* 0x000049071e00e986 */ /* 0x000fe2000c101110 */
[----:B--2---:R-:W-:-:S03]  /*e140*/  FMUL R2, R220, UR20 ;  /* 0x00000014dc027c20 */ /* 0x004fc60008400000 */
[----:B------:R-:W2:Y:S02]  /*e150*/  LDL.LU R220, [R1+0x38] ;  /* 0x0000380001dc7983 */ /* 0x000ea40000300800 */
[----:B-1----:R-:W-:-:S05]  /*e160*/  F2FP.SATFINITE.E5M2.F32.PACK_AB_MERGE_C R5, RZ, R2, RZ ;  /* 0x00000002ff05723e */ /* 0x002fca00048060ff */
[----:B------:R0:W-:Y:S01]  /*e170*/  @!P3 STG.E.U8 desc[UR16][R28.64+0x50], R5 ;  /* 0x000050051c00b986 */ /* 0x0001e2000c101110 */
[----:B------:R-:W-:-:S03]  /*e180*/  FMUL R3, R222, UR20 ;  /* 0x00000014de037c20 */ /* 0x000fc60008400000 */
[----:B------:R-:W2:Y:S02]  /*e190*/  LDL.LU R222, [R1+0x3c] ;  /* 0x00003c0001de7983 */ /* 0x000ea40000300800 */
[----:B------:R-:W-:Y:S01]  /*e1a0*/  F2FP.SATFINITE.E5M2.F32.PACK_AB_MERGE_C R9, RZ, R3, RZ ;  /* 0x00000003ff09723e */ /* 0x000fe200048060ff */
[----:B------:R-:W-:Y:S02]  /*e1b0*/  FMUL R0, R223, UR20 ;  /* 0x00000014df007c20 */ /* 0x000fe40008400000 */
[----:B------:R-:W2:Y:S03]  /*e1c0*/  LDL.LU R223, [R1+0x40] ;  /* 0x0000400001df7983 */ /* 0x000ea60000300800 */
[----:B------:R-:W-:Y:S01]  /*e1d0*/  F2FP.SATFINITE.E5M2.F32.PACK_AB_MERGE_C R13, RZ, R0, RZ ;  /* 0x00000000ff0d723e */ /* 0x000fe200048060ff */
[----:B---3--:R-:W-:Y:S02]  /*e1e0*/  FMUL R2, R225, UR20 ;  /* 0x00000014e1027c20 */ /* 0x008fe40008400000 */
[----:B------:R-:W3:Y:S01]  /*e1f0*/  LDL.LU R225, [R1+0x44] ;  /* 0x0000440001e17983 */ /* 0x000ee20000300800 */
[----:B----4-:R-:W-:-:S03]  /*e200*/  FMUL R0, R224, UR20 ;  /* 0x00000014e0007c20 */ /* 0x010fc60008400000 */
[----:B------:R-:W4:Y:S01]  /*e210*/  LDL.LU R224, [R1+0x48] ;  /* 0x0000480001e07983 */ /* 0x000f220000300800 */
[----:B------:R-:W-:Y:S01]  /*e220*/  FMUL R3, R226, UR20 ;  /* 0x00000014e2037c20 */ /* 0x000fe20008400000 */
[----:B0-----:R-:W-:Y:S02]  /*e230*/  F2FP.SATFINITE.E5M2.F32.PACK_AB_MERGE_C R5, RZ, R0, RZ ;  /* 0x00000000ff05723e */ /* 0x001fe400048060ff */
[----:B------:R-:W4:Y:S01]  /*e240*/  LDL.LU R226, [R1+0x4c] ;  /* 0x00004c0001e27983 */ /* 0x000f220000300800 */
[----:B------:R-:W-:-:S03]  /*e250*/  FMUL R0, R227, UR20 ;  /* 0x00000014e3007c20 */ /* 0x000fc60008400000 */
[----:B------:R-:W4:Y:S01]  /*e260*/  LDL.LU R227, [R1+0x50] ;  /* 0x0000500001e37983 */ /* 0x000f220000300800 */
[C---:B------:R-:W-:Y:S02]  /*e270*/  ISETP.LT.OR P2, PT, R41.reuse, 0x52, !P1 ;  /* 0x000000522900780c */ /* 0x040fe40004f41670 */
[C---:B------:R-:W-:Y:S01]  /*e280*/  ISETP.LT.OR P6, PT, R41.reuse, 0x52, !P0 ;  /* 0x000000522900780c */ /* 0x040fe200047c1670 */
[----:B------:R-:W4:Y:S01]  /*e290*/  LDL.LU R219, [R1+0x54] ;  /* 0x0000540001db7983 */ /* 0x000f220000300800 */
[C---:B------:R-:W-:Y:S02]  /*e2a0*/  ISETP.LT.OR P5, PT, R41.reuse, 0x51, !P0 ;  /* 0x000000512900780c */ /* 0x040fe400047a1670 */
[----:B------:R-:W-:Y:S02]  /*e2b0*/  ISETP.LT.OR P3, PT, R41, 0x59, !P1 ;  /* 0x000000592900780c */ /* 0x000fe40004f61670 */
[----:B------:R-:W-:Y:S02]  /*e2c0*/  F2FP.SATFINITE.E5M2.F32.PACK_AB_MERGE_C R7, RZ, R2, RZ ;  /* 0x00000002ff07723e */ /* 0x000fe400048060ff */
[----:B------:R-:W-:-:S03]  /*e2d0*/  F2FP.SATFINITE.E5M2.F32.PACK_AB_MERGE_C R11, RZ, R0, RZ ;  /* 0x00000000ff0b723e */ /* 0x000fc600048060ff */
[----:B------:R0:W-:Y:S01]  /*e2e0*/  @!P2 STG.E.U8 desc[UR16][R28.64+0x51], R9 ;  /* 0x000051091c00a986 */ /* 0x0001e2000c101110 */
[----:B------:R-:W-:-:S03]  /*e2f0*/  ISETP.LT.OR P2, PT, R41, 0x5a, !P1 ;  /* 0x0000005a2900780c */ /* 0x000fc60004f41670 */
[----:B------:R-:W-:Y:S01]  /*e300*/  @!P6 STG.E.U8 desc[UR16][R30.64+0x51], R7 ;  /* 0x000051071e00e986 */ /* 0x000fe2000c101110 */
[----:B------:R-:W-:-:S03]  /*e310*/  ISETP.LT.OR P6, PT, R41, 0x5a, !P0 ;  /* 0x0000005a2900780c */ /* 0x000fc600047c1670 */
[----:B------:R-:W-:Y:S01]  /*e320*/  @!P5 STG.E.U8 desc[UR16][R30.64+0x50], R13 ;  /* 0x0000500d1e00d986 */ /* 0x000fe2000c101110 */
[----:B0-----:R-:W-:-:S03]  /*e330*/  F2FP.SATFINITE.E5M2.F32.PACK_AB_MERGE_C R9, RZ, R3, RZ ;  /* 0x00000003ff09723e */ /* 0x001fc600048060ff */
[----:B------:R0:W-:Y:S04]  /*e340*/  @!P3 STG.E.U8 desc[UR16][R28.64+0x58], R5 ;  /* 0x000058051c00b986 */ /* 0x0001e8000c101110 */
[----:B------:R1:W-:Y:S01]  /*e350*/  @!P2 STG.E.U8 desc[UR16][R28.64+0x59], R9 ;  /* 0x000059091c00a986 */ /* 0x0003e2000c101110 */
[----:B------:R-:W-:-:S03]  /*e360*/  FMUL R0, R221, UR20 ;  /* 0x00000014dd007c20 */ /* 0x000fc60008400000 */
[----:B------:R-:W4:Y:S02]  /*e370*/  LDL.LU R221, [R1+0x58] ;  /* 0x0000580001dd7983 */ /* 0x000f240000300800 */
[----:B0-----:R-:W-:-:S05]  /*e380*/  F2FP.SATFINITE.E5M2.F32.PACK_AB_MERGE_C R5, RZ, R0, RZ ;  /* 0x00000000ff05723e */ /* 0x001fca00048060ff */
[----:B------:R0:W-:Y:S01]  /*e390*/  @!P6 STG.E.U8 desc[UR16][R30.64+0x59], R5 ;  /* 0x000059051e00e986 */ /* 0x0001e2000c101110 */
[----:B--2---:R-:W-:-:S03]  /*e3a0*/  FMUL R2, R220, UR20 ;  /* 0x00000014dc027c20 */ /* 0x004fc60008400000 */
[----:B------:R-:W2:Y:S02]  /*e3b0*/  LDL.LU R220, [R1+0x5c] ;  /* 0x00005c0001dc7983 */ /* 0x000ea40000300800 */
[----:B------:R-:W-:Y:S01]  /*e3c0*/  F2FP.SATFINITE.E5M2.F32.PACK_AB_MERGE_C R7, RZ, R2, RZ ;  /* 0x00000002ff07723e */ /* 0x000fe200048060ff */
[----:B------:R-:W-:Y:S02]  /*e3d0*/  FMUL R3, R222, UR20 ;  /* 0x00000014de037c20 */ /* 0x000fe40008400000 */
[----:B------:R-:W2:Y:S03]  /*e3e0*/  LDL.LU R222, [R1+0x60] ;  /* 0x0000600001de7983 */ /* 0x000ea60000300800 */
[----:B-1----:R-:W-:Y:S01]  /*e3f0*/  F2FP.SATFINITE.E5M2.F32.PACK_AB_MERGE_C R9, RZ, R3, RZ ;  /* 0x00000003ff09723e */ /* 0x002fe200048060ff */
[----:B------:R-:W-:Y:S02]  /*e400*/  FMUL R4, R223, UR20 ;  /* 0x00000014df047c20 */ /* 0x000fe40008400000 */
[----:B------:R-:W2:Y:S01]  /*e410*/  LDL.LU R223, [R1+0x64] ;  /* 0x0000640001df7983 */ /* 0x000ea20000300800 */
[----:B---3--:R-:W-:-:S03]  /*e420*/  FMUL R0, R225, UR20 ;  /* 0x00000014e1007c20 */ /* 0x008fc60008400000 */
[----:B------:R-:W3:Y:S01]  /*e430*/  LDL.LU R225, [R1+0x68] ;  /* 0x0000680001e17983 */ /* 0x000ee20000300800 */
[----:B----4-:R-:W-:Y:S01]  /*e440*/  FMUL R2, R224, UR20 ;  /* 0x00000014e0027c20 */ /* 0x010fe20008400000 */
[----:B0-----:R-:W-:Y:S02]  /*e450*/  F2FP.SATFINITE.E5M2.F32.PACK_AB_MERGE_C R5, RZ, R0, RZ ;  /* 0x00000000ff05723e */ /* 0x001fe400048060ff */
[----:B------:R-:W4:Y:S01]  /*e460*/  LDL.LU R224, [R1+0x6c] ;  /* 0x00006c0001e07983 */ /* 0x000f220000300800 */
[----:B------:R-:W-:-:S03]  /*e470*/  FMUL R3, R226, UR20 ;  /* 0x00000014e2037c20 */ /* 0x000fc60008400000 */
[----:B------:R-:W4:Y:S01]  /*e480*/  LDL.LU R226, [R1+0x70] ;  /* 0x0000700001e27983 */ /* 0x000f220000300800 */
[----:B------:R-:W-:-:S03]  /*e490*/  FMUL R0, R227, UR20 ;  /* 0x00000014e3007c20 */ /* 0x000fc60008400000 */
[----:B------:R-:W4:Y:S01]  /*e4a0*/  LDL.LU R227, [R1+0x74] ;  /* 0x0000740001e37983 */ /* 0x000f220000300800 */
[C---:B------:R-:W-:Y:S02]  /*e4b0*/  ISETP.LT.OR P5, PT, R41.reuse, 0x59, !P0 ;  /* 0x000000592900780c */ /* 0x040fe400047a1670 */
[C---:B------:R-:W-:Y:S02]  /*e4c0*/  ISETP.LT.OR P2, PT, R41.reuse, 0x62, !P1 ;  /* 0x000000622900780c */ /* 0x040fe40004f41670 */
[C---:B------:R-:W-:Y:S02]  /*e4d0*/  ISETP.LT.OR P3, PT, R41.reuse, 0x61, !P1 ;  /* 0x000000612900780c */ /* 0x040fe40004f61670 */
[----:B------:R-:W-:-:S07]  /*e4e0*/  ISETP.LT.OR P6, PT, R41, 0x62, !P0 ;  /* 0x000000622900780c */ /* 0x000fce00047c1670 */
[----:B------:R-:W-:Y:S01]  /*e4f0*/  @!P5 STG.E.U8 desc[UR16][R30.64+0x58], R11 ;  /* 0x0000580b1e00d986 */ /* 0x000fe2000c101110 */
[----:B------:R-:W-:-:S03]  /*e500*/  ISETP.LT.OR P5, PT, R41, 0x61, !P0 ;  /* 0x000000612900780c */ /* 0x000fc600047a1670 */
[----:B------:R0:W-:Y:S01]  /*e510*/  @!P2 STG.E.U8 desc[UR16][R28.64+0x61], R9 ;  /* 0x000061091c00a986 */ /* 0x0001e2000c101110 */
[----:B------:R-:W-:-:S03]  /*e520*/  ISETP.LT.OR P2, PT, R41, 0x6a, !P1 ;  /* 0x0000006a2900780c */ /* 0x000fc60004f41670 */
[----:B------:R1:W-:Y:S01]  /*e530*/  @!P3 STG.E.U8 desc[UR16][R28.64+0x60], R7 ;  /* 0x000060071c00b986 */ /* 0x0003e2000c101110 */
[----:B------:R-:W-:Y:S02]  /*e540*/  ISETP.LT.OR P3, PT, R41, 0x69, !P1 ;  /* 0x000000692900780c */ /* 0x000fe40004f61670 */
[----:B------:R-:W-:Y:S01]  /*e550*/  F2FP.SATFINITE.E5M2.F32.PACK_AB_MERGE_C R13, RZ, R4, RZ ;  /* 0x00000004ff0d723e */ /* 0x000fe200048060ff */
[----:B------:R1:W-:Y:S01]  /*e560*/  @!P6 STG.E.U8 desc[UR16][R30.64+0x61], R5 ;  /* 0x000061051e00e986 */ /* 0x0003e2000c101110 */
[----:B0-----:R-:W-:-:S03]  /*e570*/  F2FP.SATFINITE.E5M2.F32.PACK_AB_MERGE_C R9, RZ, R3, RZ ;  /* 0x00000003ff09723e */ /* 0x001fc600048060ff */
[----:B------:R-:W-:Y:S01]  /*e580*/  @!P5 STG.E.U8 desc[UR16][R30.64+0x60], R13 ;  /* 0x0000600d1e00d986 */ /* 0x000fe2000c101110 */
[----:B-1----:R-:W-:-:S03]  /*e590*/  F2FP.SATFINITE.E5M2.F32.PACK_AB_MERGE_C R7, RZ, R2, RZ ;  /* 0x00000002ff07723e */ /* 0x002fc600048060ff */
[----:B------:R-:W-:Y:S01]  /*e5a0*/  @!P2 STG.E.U8 desc[UR16][R28.64+0x69], R9 ;  /* 0x000069091c00a986 */ /* 0x000fe2000c101110 */
[C---:B------:R-:W-:Y:S02]  /*e5b0*/  ISETP.LT.OR P5, PT, R41.reuse, 0x69, !P0 ;  /* 0x000000692900780c */ /* 0x040fe400047a1670 */
[C---:B------:R-:W-:Y:S01]  /*e5c0*/  ISETP.LT.OR P6, PT, R41.reuse, 0x6a, !P0 ;  /* 0x0000006a2900780c */ /* 0x040fe200047c1670 */
[----:B------:R0:W-:Y:S01]  /*e5d0*/  @!P3 STG.E.U8 desc[UR16][R28.64+0x68], R7 ;  /* 0x000068071c00b986 */ /* 0x0001e2000c101110 */
[----:B------:R-:W-:Y:S01]  /*e5e0*/  ISETP.LT.OR P2, PT, R41, 0x72, !P1 ;  /* 0x000000722900780c */ /* 0x000fe20004f41670 */
[----:B------:R-:W-:Y:S01]  /*e5f0*/  FMUL R2, R219, UR20 ;  /* 0x00000014db027c20 */ /* 0x000fe20008400000 */
[----:B------:R-:W-:Y:S02]  /*e600*/  ISETP.LT.OR P3, PT, R41, 0x71, !P1 ;  /* 0x000000712900780c */ /* 0x000fe40004f61670 */
[----:B------:R-:W-:Y:S02]  /*e610*/  F2FP.SATFINITE.E5M2.F32.PACK_AB_MERGE_C R11, RZ, R0, RZ ;  /* 0x00000000ff0b723e */ /* 0x000fe400048060ff */
[----:B------:R-:W-:-:S03]  /*e620*/  F2FP.SATFINITE.E5M2.F32.PACK_AB_MERGE_C R5, RZ, R2, RZ ;  /* 0x00000002ff05723e */ /* 0x000fc600048060ff */
[----:B------:R-:W-:Y:S01]  /*e630*/  @!P5 STG.E.U8 desc[UR16][R30.64+0x68], R11 ;  /* 0x0000680b1e00d986 */ /* 0x000fe2000c101110 */
[----:B------:R-:W-:-:S03]  /*e640*/  ISETP.LT.OR P5, PT, R41, 0x71, !P0 ;  /* 0x000000712900780c */ /* 0x000fc600047a1670 */
[----:B------:R-:W-:Y:S01]  /*e650*/  @!P6 STG.E.U8 desc[UR16][R30.64+0x69], R5 ;  /* 0x000069051e00e986 */ /* 0x000fe2000c101110 */
[----:B------:R-:W-:Y:S01]  /*e660*/  ISETP.LT.OR P6, PT, R41, 0x72, !P0 ;  /* 0x000000722900780c */ /* 0x000fe200047c1670 */
[----:B------:R-:W-:-:S05]  /*e670*/  FMUL R0, R221, UR20 ;  /* 0x00000014dd007c20 */ /* 0x000fca0008400000 */
[----:B0-----:R-:W-:-:S05]  /*e680*/  F2FP.SATFINITE.E5M2.F32.PACK_AB_MERGE_C R7, RZ, R0, RZ ;  /* 0x00000000ff07723e */ /* 0x001fca00048060ff */
[----:B------:R0:W-:Y:S01]  /*e690*/  @!P3 STG.E.U8 desc[UR16][R28.64+0x70], R7 ;  /* 0x000070071c00b986 */ /* 0x0001e2000c101110 */
[C---:B------:R-:W-:Y:S02]  /*e6a0*/  ISETP.LT.OR P3, PT, R41.reuse, 0x79, !P0 ;  /* 0x000000792900780c */ /* 0x040fe40004761670 */
[----:B------:R-:W-:Y:S01]  /*e6b0*/  ISETP.LT.OR P0, PT, R41, 0x7a, !P0 ;  /* 0x0000007a2900780c */ /* 0x000fe20004701670 */
[----:B--2---:R-:W-:-:S05]  /*e6c0*/  FMUL R3, R220, UR20 ;  /* 0x00000014dc037c20 */ /* 0x004fca0008400000 */
[----:B------:R-:W-:-:S05]  /*e6d0*/  F2FP.SATFINITE.E5M2.F32.PACK_AB_MERGE_C R9, RZ, R3, RZ ;  /* 0x00000003ff09723e */ /* 0x000fca00048060ff */
[----:B------:R1:W-:Y:S01]  /*e6e0*/  @!P2 STG.E.U8 desc[UR16][R28.64+0x71], R9 ;  /* 0x000071091c00a986 */ /* 0x0003e2000c101110 */
[C---:B------:R-:W-:Y:S02]  /*e6f0*/  ISETP.LT.OR P2, PT, R41.reuse, 0x79, !P1 ;  /* 0x000000792900780c */ /* 0x040fe40004f41670 */
[----:B------:R-:W-:Y:S01]  /*e700*/  ISETP.LT.OR P1, PT, R41, 0x7a, !P1 ;  /* 0x0000007a2900780c */ /* 0x000fe20004f21670 */
[----:B------:R-:W-:-:S05]  /*e710*/  FMUL R0, R222, UR20 ;  /* 0x00000014de007c20 */ /* 0x000fca0008400000 */
[----:B------:R-:W-:-:S05]  /*e720*/  F2FP.SATFINITE.E5M2.F32.PACK_AB_MERGE_C R13, RZ, R0, RZ ;  /* 0x00000000ff0d723e */ /* 0x000fca00048060ff */
[----:B------:R2:W-:Y:S01]  /*e730*/  @!P5 STG.E.U8 desc[UR16][R30.64+0x70], R13 ;  /* 0x0000700d1e00d986 */ /* 0x0005e2000c101110 */
[----:B------:R-:W-:Y:S01]  /*e740*/  FMUL R0, R223, UR20 ;  /* 0x00000014df007c20 */ /* 0x000fe20008400000 */
[----:B---3--:R-:W-:Y:S01]  /*e750*/  FMUL R2, R225, UR20 ;  /* 0x00000014e1027c20 */ /* 0x008fe20008400000 */
[----:B----4-:R-:W-:-:S03]  /*e760*/  FMUL R3, R224, UR20 ;  /* 0x00000014e0037c20 */ /* 0x010fc60008400000 */
[----:B0-----:R-:W-:Y:S01]  /*e770*/  F2FP.SATFINITE.E5M2.F32.PACK_AB_MERGE_C R7, RZ, R0, RZ ;  /* 0x00000000ff07723e */ /* 0x001fe200048060ff */
[----:B------:R-:W-:Y:S01]  /*e780*/  FMUL R4, R226, UR20 ;  /* 0x00000014e2047c20 */ /* 0x000fe20008400000 */
[----:B------:R-:W-:Y:S01]  /*e790*/  FMUL R5, R227, UR20 ;  /* 0x00000014e3057c20 */ /* 0x000fe20008400000 */
[----:B-1----:R-:W-:Y:S02]  /*e7a0*/  F2FP.SATFINITE.E5M2.F32.PACK_AB_MERGE_C R9, RZ, R2, RZ ;  /* 0x00000002ff09723e */ /* 0x002fe400048060ff */
[----:B------:R-:W-:Y:S02]  /*e7b0*/  F2FP.SATFINITE.E5M2.F32.PACK_AB_MERGE_C R3, RZ, R3, RZ ;  /* 0x00000003ff03723e */ /* 0x000fe400048060ff */
[----:B------:R-:W-:Y:S02]  /*e7c0*/  F2FP.SATFINITE.E5M2.F32.PACK_AB_MERGE_C R11, RZ, R4, RZ ;  /* 0x00000004ff0b723e */ /* 0x000fe400048060ff */
[----:B------:R-:W-:Y:S01]  /*e7d0*/  F2FP.SATFINITE.E5M2.F32.PACK_AB_MERGE_C R5, RZ, R5, RZ ;  /* 0x00000005ff05723e */ /* 0x000fe200048060ff */
[----:B------:R2:W-:Y:S04]  /*e7e0*/  @!P6 STG.E.U8 desc[UR16][R30.64+0x71], R7 ;  /* 0x000071071e00e986 */ /* 0x0005e8000c101110 */
[----:B------:R2:W-:Y:S04]  /*e7f0*/  @!P2 STG.E.U8 desc[UR16][R28.64+0x78], R9 ;  /* 0x000078091c00a986 */ /* 0x0005e8000c101110 */
[----:B------:R2:W-:Y:S04]  /*e800*/  @!P1 STG.E.U8 desc[UR16][R28.64+0x79], R3 ;  /* 0x000079031c009986 */ /* 0x0005e8000c101110 */
[----:B------:R2:W-:Y:S04]  /*e810*/  @!P3 STG.E.U8 desc[UR16][R30.64+0x78], R11 ;  /* 0x0000780b1e00b986 */ /* 0x0005e8000c101110 */
[----:B------:R2:W-:Y:S02]  /*e820*/  @!P0 STG.E.U8 desc[UR16][R30.64+0x79], R5 ;  /* 0x000079051e008986 */ /* 0x0005e4000c101110 */
.L_x_296:
[----:B------:R-:W-:Y:S05]  /*e830*/  BSYNC B0 ;  /* 0x0000000000007941 */ /* 0x000fea0003800000 */
.L_x_38:
[----:B0-2---:R-:W2:Y:S04]  /*e840*/  LDL.LU R3, [R1+0x80] ;  /* 0x0000800001037983 */ /* 0x005ea80000300800 */
[----:B-----5:R-:W2:Y:S01]  /*e850*/  LDL.LU R2, [R1+0x84] ;  /* 0x0000840001027983 */ /* 0x020ea20000300800 */
[----:B------:R-:W-:Y:S01]  /*e860*/  ULDC UR6, c[0x0][0xc] ;  /* 0x0000030000067ab9 */ /* 0x000fe20000000800 */
[----:B------:R-:W-:Y:S01]  /*e870*/  ULDC UR7, c[0x0][0x10] ;  /* 0x0000040000077ab9 */ /* 0x000fe20000000800 */
[----:B------:R-:W2:Y:S01]  /*e880*/  LDC R5, c[0x0][0x14] ;  /* 0x00000500ff057b82 */ /* 0x000ea20000000800 */
[----:B------:R-:W-:Y:S01]  /*e890*/  UIMAD.WIDE.U32 UR6, UR6, UR7, URZ ;  /* 0x00000007060672a5 */ /* 0x000fe2000f8e003f */
[----:B------:R-:W-:Y:S01]  /*e8a0*/  PRMT R0, RZ, 0x7610, R0 ;  /* 0x00007610ff007816 */ /* 0x000fe20000000000 */
[----:B------:R-:W-:-:S04]  /*e8b0*/  UMOV UR22, 0xffffffff ;  /* 0xffffffff00167882 */ /* 0x000fc80000000000 */
[----:B--2---:R-:W-:-:S04]  /*e8c0*/  IMAD.WIDE.U32 R2, R5, UR6, R2 ;  /* 0x0000000605027c25 */ /* 0x004fc8000f8e0002 */
[----:B------:R-:W-:Y:S01]  /*e8d0*/  IMAD R5, R5, UR7, RZ ;  /* 0x0000000705057c24 */ /* 0x000fe2000f8e02ff */
[----:B------:R-:W-:Y:S01]  /*e8e0*/  ULDC.64 UR6, c[0x0][0x650] ;  /* 0x0001940000067ab9 */ /* 0x000fe20000000a00 */
[----:B------:R-:W-:Y:S01]  /*e8f0*/  IMAD.MOV.U32 R19, RZ, RZ, R2 ;  /* 0x000000ffff137224 */ /* 0x000fe200078e0002 */
[----:B------:R-:W-:Y:S01]  /*e900*/  ISETP.GE.U32.AND P0, PT, R2, UR6, PT ;  /* 0x0000000602007c0c */ /* 0x000fe2000bf06070 */
[----:B------:R-:W-:Y:S02]  /*e910*/  IMAD.IADD R22, R3, 0x1, R5 ;  /* 0x0000000103167824 */ /* 0x000fe400078e0205 */
[----:B------:R-:W-:-:S03]  /*e920*/  IMAD.MOV.U32 R2, RZ, RZ, -0x1 ;  /* 0xffffffffff027424 */ /* 0x000fc600078e00ff */
[----:B------:R0:W-:Y:S01]  /*e930*/  STL [R1+0x80], R22 ;  /* 0x0000801601007387 */ /* 0x0001e20000100800 */
[----:B------:R-:W-:-:S03]  /*e940*/  ISETP.GE.U32.AND.EX P0, PT, R22, UR7, PT, P0 ;  /* 0x0000000716007c0c */ /* 0x000fc6000bf06100 */
[----:B------:R0:W-:Y:S04]  /*e950*/  STL [R1+0x84], R19 ;  /* 0x0000841301007387 */ /* 0x0001e80000100800 */
[----:B------:R0:W-:Y:S06]  /*e960*/  STL [R1+0x88], R2 ;  /* 0x0000880201007387 */ /* 0x0001ec0000100800 */
[----:B------:R-:W-:Y:S05]  /*e970*/  @P0 BRA `(.L_x_297) ;  /* 0x00000004006c0947 */ /* 0x000fea0003800000 */
[----:B------:R-:W2:Y:S01]  /*e980*/  S2R R14, SR_CTAID.X ;  /* 0x00000000000e7919 */ /* 0x000ea20000002500 */
[----:B------:R-:W5:Y:S01]  /*e990*/  LDC.64 R8, c[0x0][0x628] ;  /* 0x00018a00ff087b82 */ /* 0x000f620000000a00 */
[----:B------:R-:W-:Y:S01]  /*e9a0*/  ULDC UR6, c[0x0][0x150] ;  /* 0x0000540000067ab9 */ /* 0x000fe20000000800 */
[----:B------:R-:W-:Y:S01]  /*e9b0*/  IMAD.MOV.U32 R6, RZ, RZ, R19 ;  /* 0x000000ffff067224 */ /* 0x000fe200078e0013 */
[----:B------:R-:W0:Y:S01]  /*e9c0*/  S2R R16, SR_CTAID.Y ;  /* 0x0000000000107919 */ /* 0x000e220000002600 */
[----:B------:R-:W-:-:S04]  /*e9d0*/  IMAD.MOV.U32 R7, RZ, RZ, R22 ;  /* 0x000000ffff077224 */ /* 0x000fc800078e0016 */
[----:B------:R-:W0:Y:S08]  /*e9e0*/  LDC R17, c[0x0][0x144] ;  /* 0x00005100ff117b82 */ /* 0x000e300000000800 */
[----:B------:R-:W0:Y:S08]  /*e9f0*/  LDC R10, c[0x0][0x630] ;  /* 0x00018c00ff0a7b82 */ /* 0x000e300000000800 */
[----:B------:R-:W0:Y:S01]  /*ea00*/  LDC.64 R12, c[0x0][0x620] ;  /* 0x00018800ff0c7b82 */ /* 0x000e220000000a00 */
[----:B-----5:R-:W-:-:S04]  /*ea10*/  ISETP.NE.U32.AND P0, PT, R8, RZ, PT ;  /* 0x000000ff0800720c */ /* 0x020fc80003f05070 */
[----:B------:R-:W-:Y:S02]  /*ea20*/  ISETP.NE.AND.EX P0, PT, R9, RZ, PT, P0 ;  /* 0x000000ff0900720c */ /* 0x000fe40003f05300 */
[----:B--2---:R-:W-:-:S05]  /*ea30*/  I2FP.F32.U32 R0, R14 ;  /* 0x0000000e00007245 */ /* 0x004fca0000201000 */
[----:B------:R-:W-:-:S04]  /*ea40*/  FMUL R0, R0, UR6 ;  /* 0x0000000600007c20 */ /* 0x000fc80008400000 */
[----:B------:R2:W0:Y:S02]  /*ea50*/  F2I.U32.TRUNC.NTZ R15, R0 ;  /* 0x00000000000f7305 */ /* 0x000424000020f000 */
[----:B------:R-:W-:Y:S05]  /*ea60*/  @!P0 BRA `(.L_x_298) ;  /* 0x0000000000288947 */ /* 0x000fea0003800000 */
[----:B--2---:R-:W2:Y:S02]  /*ea70*/  LDC R0, c[0x0][0x634] ;  /* 0x00018d00ff007b82 */ /* 0x004ea40000000800 */
[----:B--2---:R-:W-:-:S05]  /*ea80*/  IADD3 R7, P0, R19, R0, RZ ;  /* 0x0000000013077210 */ /* 0x004fca0007f1e0ff */
[----:B------:R-:W-:-:S04]  /*ea90*/  IMAD.X R11, RZ, RZ, R22, P0 ;  /* 0x000000ffff0b7224 */ /* 0x000fc800000e0616 */
[----:B0-----:R-:W-:-:S04]  /*eaa0*/  IMAD.WIDE.U32 R2, R11, R8, RZ ;  /* 0x000000080b027225 */ /* 0x001fc800078e00ff */
[----:B------:R-:W-:-:S04]  /*eab0*/  IMAD.WIDE.U32 R4, P0, R7, R9, R2 ;  /* 0x0000000907047225 */ /* 0x000fc80007800002 */
[----:B------:R-:W-:-:S04]  /*eac0*/  IMAD.WIDE.U32 R2, R7, R8, RZ ;  /* 0x0000000807027225 */ /* 0x000fc800078e00ff */
[----:B------:R-:W-:Y:S01]  /*ead0*/  IMAD.X R7, RZ, RZ, RZ, P0 ;  /* 0x000000ffff077224 */ /* 0x000fe200000e06ff */
[----:B------:R-:W-:Y:S01]  /*eae0*/  IADD3 RZ, P0, R3, R4, RZ ;  /* 0x0000000403ff7210 */ /* 0x000fe20007f1e0ff */
[----:B------:R-:W-:-:S04]  /*eaf0*/  IMAD.MOV.U32 R6, RZ, RZ, R5 ;  /* 0x000000ffff067224 */ /* 0x000fc800078e0005 */
[----:B------:R-:W-:-:S08]  /*eb00*/  IMAD.WIDE.U32.X R6, R11, R9, R6, P0 ;  /* 0x000000090b067225 */ /* 0x000fd000000e0406 */
.L_x_298:
[-CC-:B01----:R-:W-:Y:S01]  /*eb10*/  SHF.R.U64 R24, R6, R10.reuse, R7.reuse ;  /* 0x0000000a06187219 */ /* 0x183fe20000001207 */
[----:B------:R-:W0:Y:S01]  /*eb20*/  LDC.64 R20, c[0x0][0x640] ;  /* 0x00019000ff147b82 */ /* 0x000e220000000a00 */
[----:B--2---:R-:W-:Y:S01]  /*eb30*/  SHF.R.U32.HI R0, RZ, R10, R7 ;  /* 0x0000000aff007219 */ /* 0x004fe20000011607 */
[----:B------:R-:W-:Y:S01]  /*eb40*/  IMAD.MOV.U32 R2, RZ, RZ, R19 ;  /* 0x000000ffff027224 */ /* 0x000fe200078e0013 */
[----:B------:R-:W-:Y:S01]  /*eb50*/  IADD3 R5, P0, RZ, -R24, RZ ;  /* 0x80000018ff057210 */ /* 0x000fe20007f1e0ff */
[----:B------:R-:W-:Y:S01]  /*eb60*/  IMAD.MOV R15, RZ, RZ, -R15 ;  /* 0x000000ffff0f7224 */ /* 0x000fe200078e0a0f */
[----:B------:R-:W-:Y:S01]  /*eb70*/  ULDC UR6, c[0x0][0x154] ;  /* 0x0000550000067ab9 */ /* 0x000fe20000000800 */
[----:B------:R-:W-:Y:S02]  /*eb80*/  IMAD.MOV.U32 R7, RZ, RZ, 0x1 ;  /* 0x00000001ff077424 */ /* 0x000fe400078e00ff */
[----:B------:R-:W1:Y:S01]  /*eb90*/  LDC R4, c[0x0][0x618] ;  /* 0x00018600ff047b82 */ /* 0x000e620000000800 */
[----:B------:R-:W-:-:S02]  /*eba0*/  IMAD.X R3, RZ, RZ, ~R0, P0 ;  /* 0x000000ffff037224 */ /* 0x000fc400000e0e00 */
[----:B------:R-:W-:Y:S02]  /*ebb0*/  IMAD R15, R17, R15, R14 ;  /* 0x0000000f110f7224 */ /* 0x000fe400078e020e */
[-C--:B------:R-:W-:Y:S02]  /*ebc0*/  IMAD R0, R3, R12.reuse, RZ ;  /* 0x0000000c03007224 */ /* 0x080fe400078e02ff */
[----:B------:R-:W-:Y:S01]  /*ebd0*/  IMAD.MOV.U32 R3, RZ, RZ, R22 ;  /* 0x000000ffff037224 */ /* 0x000fe200078e0016 */
[----:B------:R-:W2:Y:S01]  /*ebe0*/  LDC R6, c[0x0][0x608] ;  /* 0x00018200ff067b82 */ /* 0x000ea20000000800 */
[----:B------:R-:W-:-:S04]  /*ebf0*/  IMAD.WIDE.U32 R2, R5, R12, R2 ;  /* 0x0000000c05027225 */ /* 0x000fc800078e0002 */
[----:B------:R-:W-:-:S03]  /*ec00*/  IMAD R5, R5, R13, R0 ;  /* 0x0000000d05057224 */ /* 0x000fc600078e0200 */
[----:B------:R-:W5:Y:S01]  /*ec10*/  LDC R18, c[0x0][0x658] ;  /* 0x00019600ff127b82 */ /* 0x000f620000000800 */
[----:B------:R-:W-:Y:S01]  /*ec20*/  I2FP.F32.U32 R0, R16 ;  /* 0x0000001000007245 */ /* 0x000fe20000201000 */
[----:B------:R-:W-:Y:S01]  /*ec30*/  IMAD.IADD R3, R3, 0x1, R5 ;  /* 0x0000000103037824 */ /* 0x000fe200078e0205 */
[----:B0-----:R-:W-:Y:S01]  /*ec40*/  ISETP.NE.U32.AND P0, PT, R20, RZ, PT ;  /* 0x000000ff1400720c */ /* 0x001fe20003f05070 */
[----:B------:R-:W-:Y:S02]  /*ec50*/  IMAD.MOV.U32 R5, RZ, RZ, -0x1 ;  /* 0xffffffffff057424 */ /* 0x000fe400078e00ff */
[----:B------:R-:W-:Y:S02]  /*ec60*/  FMUL R0, R0, UR6 ;  /* 0x0000000600007c20 */ /* 0x000fe40008400000 */
[----:B------:R-:W0:Y:S01]  /*ec70*/  LDC R13, c[0x0][0x148] ;  /* 0x00005200ff0d7b82 */ /* 0x000e220000000800 */
[----:B-1----:R-:W-:Y:S01]  /*ec80*/  SHF.R.U64 R10, R2, R4, R3 ;  /* 0x00000004020a7219 */ /* 0x002fe20000001203 */
[----:B------:R1:W0:Y:S01]  /*ec90*/  F2I.U32.TRUNC.NTZ R12, R0 ;  /* 0x00000000000c7305 */ /* 0x000222000020f000 */
[----:B------:R-:W-:-:S02]  /*eca0*/  ISETP.NE.AND.EX P0, PT, R21, RZ, PT, P0 ;  /* 0x000000ff1500720c */ /* 0x000fc40003f05300 */
[----:B------:R-:W-:-:S03]  /*ecb0*/  SHF.R.U32.HI R3, RZ, R4, R3 ;  /* 0x00000004ff037219 */ /* 0x000fc60000011603 */
[----:B------:R-:W0:Y:S01]  /*ecc0*/  LDC R14, c[0x0][0x600] ;  /* 0x00018000ff0e7b82 */ /* 0x000e220000000800 */
[-CC-:B--2---:R-:W-:Y:S02]  /*ecd0*/  SHF.R.U64 R8, R10, R6.reuse, R3.reuse ;  /* 0x000000060a087219 */ /* 0x184fe40000001203 */
[----:B------:R-:W-:-:S05]  /*ece0*/  SHF.R.U32.HI R3, RZ, R6, R3 ;  /* 0x00000006ff037219 */ /* 0x000fca0000011603 */
[----:B------:R-:W2:Y:S01]  /*ecf0*/  LDC R19, c[0x0][0x648] ;  /* 0x00019200ff137b82 */ /* 0x000ea20000000800 */
[-CC-:B-----5:R-:W-:Y:S02]  /*ed00*/  SHF.R.U64 R11, R8, R18.reuse, R3.reuse ;  /* 0x00000012080b7219 */ /* 0x1a0fe40000001203 */
[-C--:B------:R-:W-:Y:S02]  /*ed10*/  SHF.L.U32 R5, R5, R18.reuse, RZ ;  /* 0x0000001205057219 */ /* 0x080fe400000006ff */
[-C--:B------:R-:W-:Y:S01]  /*ed20*/  SHF.R.U32.HI R3, RZ, R18.reuse, R3 ;  /* 0x00000012ff037219 */ /* 0x080fe20000011603 */
[----:B------:R-:W-:Y:S01]  /*ed30*/  IMAD.MOV.U32 R2, RZ, RZ, R11 ;  /* 0x000000ffff027224 */ /* 0x000fe200078e000b */
[----:B------:R-:W-:Y:S01]  /*ed40*/  SHF.L.U32 R40, R7, R18, RZ ;  /* 0x0000001207287219 */ /* 0x000fe200000006ff */
[----:B------:R-:W0:Y:S01]  /*ed50*/  LDC R22, c[0x0][0x638] ;  /* 0x00018e00ff167b82 */ /* 0x000e220000000800 */
[----:B------:R-:W-:-:S07]  /*ed60*/  LOP3.LUT R17, RZ, R5, RZ, 0x33, !PT ;  /* 0x00000005ff117212 */ /* 0x000fce00078e33ff */
[----:B------:R-:W0:Y:S01]  /*ed70*/  LDC R23, c[0x0][0x610] ;  /* 0x00018400ff177b82 */ /* 0x000e220000000800 */
[----:B-1----:R-:W-:Y:S05]  /*ed80*/  @!P0 BRA `(.L_x_299) ;  /* 0x0000000000288947 */ /* 0x002fea0003800000 */
        /* <DEDUP_REMOVED lines=10> */
.L_x_299:
[----:B--2---:R-:W-:Y:S01]  /*ee30*/  SHF.R.U64 R0, R2, R19, R3 ;  /* 0x0000001302007219 */ /* 0x004fe20000001203 */
[----:B0-----:R-:W-:Y:S01]  /*ee40*/  VIADD R3, R14, 0xffffffff ;  /* 0xffffffff0e037836 */ /* 0x001fe20000000000 */
[----:B------:R-:W-:Y:S01]  /*ee50*/  LOP3.LUT R5, R8, R17, RZ, 0xc0, !PT ;  /* 0x0000001108057212 */ /* 0x000fe200078ec0ff */
[----:B------:R-:W-:Y:S01]  /*ee60*/  IMAD.MOV R12, RZ, RZ, -R12 ;  /* 0x000000ffff0c7224 */ /* 0x000fe200078e0a0c */
[----:B------:R-:W-:Y:S01]  /*ee70*/  R2UR UR22, R24 ;  /* 0x00000000181672ca */ /* 0x000fe200000e0000 */
[----:B------:R-:W-:Y:S01]  /*ee80*/  IMAD.MOV R2, RZ, RZ, -R0 ;  /* 0x000000ffff027224 */ /* 0x000fe200078e0a00 */
[----:B------:R-:W-:Y:S01]  /*ee90*/  LOP3.LUT R3, R10, R3, RZ, 0xc0, !PT ;  /* 0x000000030a037212 */ /* 0x000fe200078ec0ff */
[----:B------:R-:W-:Y:S02]  /*eea0*/  IMAD R40, R40, R0, R5 ;  /* 0x0000000028287224 */ /* 0x000fe400078e0205 */
[----:B------:R-:W-:Y:S02]  /*eeb0*/  @P4 IMAD R15, R13, R12, R16 ;  /* 0x0000000c0d0f4224 */ /* 0x000fe400078e0210 */
[----:B------:R-:W-:-:S02]  /*eec0*/  IMAD R0, R2, R22, R11 ;  /* 0x0000001602007224 */ /* 0x000fc400078e020b */
[----:B------:R-:W-:Y:S02]  /*eed0*/  IMAD R40, R40, R23, R15 ;  /* 0x0000001728287224 */ /* 0x000fe400078e020f */
[----:B------:R-:W-:Y:S02]  /*eee0*/  IMAD R3, R0, R14, R3 ;  /* 0x0000000e00037224 */ /* 0x000fe400078e0203 */
[----:B------:R-:W-:-:S03]  /*eef0*/  IMAD.MOV.U32 R0, RZ, RZ, 0x1 ;  /* 0x00000001ff007424 */ /* 0x000fc600078e00ff */
[----:B------:R-:W-:Y:S02]  /*ef00*/  SEL R2, R3, R40, !P4 ;  /* 0x0000002803027207 */ /* 0x000fe40006000000 */
[----:B------:R-:W-:-:S03]  /*ef10*/  SEL R40, R40, R3, !P4 ;  /* 0x0000000328287207 */ /* 0x000fc60006000000 */
[----:B------:R2:W-:Y:S04]  /*ef20*/  STL [R1+0x88], R2 ;  /* 0x0000880201007387 */ /* 0x0005e80000100800 */
.L_x_297:
[----:B------:R0:W-:Y:S01]  /*ef30*/  STL [R1+0x8c], R40 ;  /* 0x00008c2801007387 */ /* 0x0001e20000100800 */
[----:B------:R-:W-:-:S13]  /*ef40*/  LOP3.LUT P0, RZ, R0, 0xff, RZ, 0xc0, !PT ;  /* 0x000000ff00ff7812 */ /* 0x000fda000780c0ff */
[----:B0-----:R-:W-:Y:S05]  /*ef50*/  @P0 BRA `(.L_x_300) ;  /* 0xffffff2400600947 */ /* 0x001fea000383ffff */
[----:B------:R-:W-:Y:S05]  /*ef60*/  EXIT ;  /* 0x000000000000794d */ /* 0x000fea0003800000 */
.L_x_8:
[----:B------:R-:W2:Y:S01]  /*ef70*/  LDL R18, [R1+0x84] ;  /* 0x0000840001127983 */ /* 0x000ea20000100800 */
[----:B------:R-:W-:-:S03]  /*ef80*/  ULDC.64 UR4, c[0x0][0x650] ;  /* 0x0001940000047ab9 */ /* 0x000fc60000000a00 */
[----:B------:R-:W3:Y:S01]  /*ef90*/  LDL R22, [R1+0x80] ;  /* 0x0000800001167983 */ /* 0x000ee20000100800 */
[----:B------:R-:W-:Y:S01]  /*efa0*/  PRMT R4, RZ, 0x7610, R4 ;  /* 0x00007610ff047816 */ /* 0x000fe20000000004 */
[----:B------:R-:W-:Y:S02]  /*efb0*/  IMAD.MOV.U32 R5, RZ, RZ, -0x1 ;  /* 0xffffffffff057424 */ /* 0x000fe400078e00ff */
[----:B------:R-:W-:Y:S02]  /*efc0*/  IMAD.MOV.U32 R14, RZ, RZ, -0x1 ;  /* 0xffffffffff0e7424 */ /* 0x000fe400078e00ff */
[----:B------:R-:W-:Y:S01]  /*efd0*/  IMAD.MOV.U32 R6, RZ, RZ, -0x1 ;  /* 0xffffffffff067424 */ /* 0x000fe200078e00ff */
[----:B--2---:R-:W-:-:S04]  /*efe0*/  ISETP.GE.U32.AND P0, PT, R18, UR4, PT ;  /* 0x0000000412007c0c */ /* 0x004fc8000bf06070 */
[----:B---3--:R-:W-:-:S13]  /*eff0*/  ISETP.GE.U32.AND.EX P0, PT, R22, UR5, PT, P0 ;  /* 0x0000000516007c0c */ /* 0x008fda000bf06100 */
[----:B------:R-:W-:Y:S05]  /*f000*/  @P0 BRA `(.L_x_301) ;  /* 0x00000004002c0947 */ /* 0x000fea0003800000 */
        /* <DEDUP_REMOVED lines=18> */
.L_x_302:
[----:B------:R-:W1:Y:S01]  /*f130*/  LDC.64 R20, c[0x0][0x640] ;  /* 0x00019000ff147b82 */ /* 0x000e620000000a00 */
[-CC-:B------:R-:W-:Y:S01]  /*f140*/  SHF.R.U64 R15, R8, R10.reuse, R9.reuse ;  /* 0x0000000a080f7219 */ /* 0x180fe20000001209 */
[----:B------:R-:W-:Y:S01]  /*f150*/  IMAD.MOV.U32 R24, RZ, RZ, 0x1 ;  /* 0x00000001ff187424 */ /* 0x000fe200078e00ff */
[----:B------:R-:W-:Y:S02]  /*f160*/  SHF.R.U32.HI R4, RZ, R10, R9 ;  /* 0x0000000aff047219 */ /* 0x000fe40000011609 */
[----:B------:R-:W-:-:S03]  /*f170*/  IADD3 R7, P0, RZ, -R15, RZ ;  /* 0x8000000fff077210 */ /* 0x000fc60007f1e0ff */
[----:B------:R-:W2:Y:S02]  /*f180*/  LDC R8, c[0x0][0x618] ;  /* 0x00018600ff087b82 */ /* 0x000ea40000000800 */
[----:B------:R-:W-:Y:S02]  /*f190*/  IMAD.X R5, RZ, RZ, ~R4, P0 ;  /* 0x000000ffff057224 */ /* 0x000fe400000e0e04 */
[----:B------:R-:W-:Y:S02]  /*f1a0*/  IMAD.MOV.U32 R4, RZ, RZ, R18 ;  /* 0x000000ffff047224 */ /* 0x000fe400078e0012 */
[-C--:B------:R-:W-:Y:S02]  /*f1b0*/  IMAD R6, R5, R16.reuse, RZ ;  /* 0x0000001005067224 */ /* 0x080fe400078e02ff */
[----:B------:R-:W3:Y:S01]  /*f1c0*/  LDC R14, c[0x0][0x608] ;  /* 0x00018200ff0e7b82 */ /* 0x000ee20000000800 */
[----:B------:R-:W-:Y:S02]  /*f1d0*/  IMAD.MOV.U32 R5, RZ, RZ, R22 ;  /* 0x000000ffff057224 */ /* 0x000fe400078e0016 */
[----:B------:R-:W-:-:S05]  /*f1e0*/  IMAD.WIDE.U32 R4, R7, R16, R4 ;  /* 0x0000001007047225 */ /* 0x000fca00078e0004 */
[----:B0-----:R-:W0:Y:S01]  /*f1f0*/  LDC R19, c[0x0][0x658] ;  /* 0x00019600ff137b82 */ /* 0x001e220000000800 */
[----:B------:R-:W-:Y:S01]  /*f200*/  IMAD R7, R7, R17, R6 ;  /* 0x0000001107077224 */ /* 0x000fe200078e0206 */
[----:B-1----:R-:W-:Y:S01]  /*f210*/  ISETP.NE.U32.AND P0, PT, R20, RZ, PT ;  /* 0x000000ff1400720c */ /* 0x002fe20003f05070 */
[----:B------:R-:W-:Y:S02]  /*f220*/  IMAD.MOV.U32 R6, RZ, RZ, -0x1 ;  /* 0xffffffffff067424 */ /* 0x000fe400078e00ff */
[----:B------:R-:W-:Y:S01]  /*f230*/  IMAD.IADD R5, R5, 0x1, R7 ;  /* 0x0000000105057824 */ /* 0x000fe200078e0207 */
[----:B------:R-:W-:Y:S02]  /*f240*/  ISETP.NE.AND.EX P0, PT, R21, RZ, PT, P0 ;  /* 0x000000ff1500720c */ /* 0x000fe40003f05300 */
[----:B------:R-:W1:Y:S02]  /*f250*/  LDC R16, c[0x0][0x600] ;  /* 0x00018000ff107b82 */ /* 0x000e640000000800 */
[----:B--2---:R-:W-:-:S02]  /*f260*/  SHF.R.U64 R10, R4, R8, R5 ;  /* 0x00000008040a7219 */ /* 0x004fc40000001205 */
[----:B------:R-:W-:-:S04]  /*f270*/  SHF.R.U32.HI R5, RZ, R8, R5 ;  /* 0x00000008ff057219 */ /* 0x000fc80000011605 */
[----:B------:R-:W2:Y:S01]  /*f280*/  LDC R18, c[0x0][0x648] ;  /* 0x00019200ff127b82 */ /* 0x000ea20000000800 */
[-CC-:B---3--:R-:W-:Y:S02]  /*f290*/  SHF.R.U64 R17, R10, R14.reuse, R5.reuse ;  /* 0x0000000e0a117219 */ /* 0x188fe40000001205 */
[----:B------:R-:W-:-:S05]  /*f2a0*/  SHF.R.U32.HI R4, RZ, R14, R5 ;  /* 0x0000000eff047219 */ /* 0x000fca0000011605 */
[----:B------:R-:W3:Y:S01]  /*f2b0*/  LDC R22, c[0x0][0x638] ;  /* 0x00018e00ff167b82 */ /* 0x000ee20000000800 */
[-CC-:B0-----:R-:W-:Y:S02]  /*f2c0*/  SHF.R.U64 R14, R17, R19.reuse, R4.reuse ;  /* 0x00000013110e7219 */ /* 0x181fe40000001204 */
[-C--:B------:R-:W-:Y:S02]  /*f2d0*/  SHF.L.U32 R6, R6, R19.reuse, RZ ;  /* 0x0000001306067219 */ /* 0x080fe400000006ff */
[----:B------:R-:W-:Y:S01]  /*f2e0*/  SHF.R.U32.HI R5, RZ, R19, R4 ;  /* 0x00000013ff057219 */ /* 0x000fe20000011604 */
[----:B------:R-:W-:Y:S01]  /*f2f0*/  IMAD.MOV.U32 R4, RZ, RZ, R14 ;  /* 0x000000ffff047224 */ /* 0x000fe200078e000e */
[----:B------:R-:W-:Y:S01]  /*f300*/  LOP3.LUT R26, RZ, R6, RZ, 0x33, !PT ;  /* 0x00000006ff1a7212 */ /* 0x000fe200078e33ff */
[----:B------:R-:W0:Y:S01]  /*f310*/  LDC R23, c[0x0][0x610] ;  /* 0x00018400ff177b82 */ /* 0x000e220000000800 */
[----:B------:R-:W-:Y:S05]  /*f320*/  @!P0 BRA `(.L_x_303) ;  /* 0x0000000000288947 */ /* 0x000fea0003800000 */
        /* <DEDUP_REMOVED lines=10> */
.L_x_303:
[----:B--2---:R-:W-:Y:S01]  /*f3d0*/  SHF.R.U64 R4, R4, R18, R5 ;  /* 0x0000001204047219 */ /* 0x004fe20000001205 */
[----:B-1----:R-:W-:Y:S01]  /*f3e0*/  VIADD R7, R16, 0xffffffff ;  /* 0xffffffff10077836 */ /* 0x002fe20000000000 */
[----:B------:R-:W-:Y:S01]  /*f3f0*/  SHF.L.U32 R24, R24, R19, RZ ;  /* 0x0000001318187219 */ /* 0x000fe200000006ff */
[----:B------:R-:W-:Y:S01]  /*f400*/  @P4 IMAD R0, R11, R12, R2 ;  /* 0x0000000c0b004224 */ /* 0x000fe200078e0202 */
[----:B------:R-:W-:Y:S01]  /*f410*/  LOP3.LUT R3, R17, R26, RZ, 0xc0, !PT ;  /* 0x0000001a11037212 */ /* 0x000fe200078ec0ff */
[----:B------:R-:W-:Y:S01]  /*f420*/  IMAD.MOV R5, RZ, RZ, -R4 ;  /* 0x000000ffff057224 */ /* 0x000fe200078e0a04 */
[----:B------:R-:W-:Y:S01]  /*f430*/  LOP3.LUT R7, R10, R7, RZ, 0xc0, !PT ;  /* 0x000000070a077212 */ /* 0x000fe200078ec0ff */
[----:B------:R-:W-:Y:S02]  /*f440*/  IMAD.MOV.U32 R6, RZ, RZ, R15 ;  /* 0x000000ffff067224 */ /* 0x000fe400078e000f */
[----:B------:R-:W-:Y:S02]  /*f450*/  IMAD R3, R24, R4, R3 ;  /* 0x0000000418037224 */ /* 0x000fe400078e0203 */
[----:B---3--:R-:W-:-:S02]  /*f460*/  IMAD R2, R5, R22, R14 ;  /* 0x0000001605027224 */ /* 0x008fc400078e020e */
[----:B0-----:R-:W-:Y:S02]  /*f470*/  IMAD R0, R3, R23, R0 ;  /* 0x0000001703007224 */ /* 0x001fe400078e0200 */
[----:B------:R-:W-:Y:S02]  /*f480*/  IMAD R5, R2, R16, R7 ;  /* 0x0000001002057224 */ /* 0x000fe400078e0207 */
[----:B------:R-:W-:-:S03]  /*f490*/  IMAD.MOV.U32 R4, RZ, RZ, 0x1 ;  /* 0x00000001ff047424 */ /* 0x000fc600078e00ff */
[----:B------:R-:W-:Y:S02]  /*f4a0*/  SEL R14, R5, R0, !P4 ;  /* 0x00000000050e7207 */ /* 0x000fe40006000000 */
[----:B------:R-:W-:-:S07]  /*f4b0*/  SEL R5, R0, R5, !P4 ;  /* 0x0000000500057207 */ /* 0x000fce0006000000 */
.L_x_301:
[----:B------:R-:W-:-:S08]  /*f4c0*/  NOP ;  /* 0x0000000000007918 */ /* 0x000fd00000000000 */
[----:B0-----:R-:W0:-:S00]  /*f4d0*/  USETMAXREG.DEALLOC.CTAPOOL 0x28 ;  /* 0x00000028000079c8 */ /* 0x001e0000080e0500 */
[----:B------:R-:W-:-:S13]  /*f4e0*/  ISETP.NE.AND P0, PT, RZ, UR8, PT ;  /* 0x00000008ff007c0c */ /* 0x000fda000bf05270 */
[----:B------:R-:W-:Y:S05]  /*f4f0*/  @P0 EXIT ;  /* 0x000000000000094d */ /* 0x000fea0003800000 */
[----:B0-----:R-:W-:Y:S01]  /*f500*/  LOP3.LUT P0, RZ, R4, 0xff, RZ, 0xc0, !PT ;  /* 0x000000ff04ff7812 */ /* 0x001fe2000780c0ff */
[----:B------:R-:W-:Y:S02]  /*f510*/  IMAD.MOV.U32 R0, RZ, RZ, 0x1 ;  /* 0x00000001ff007424 */ /* 0x000fe400078e00ff */
[----:B------:R-:W-:-:S10]  /*f520*/  IMAD.MOV.U32 R10, RZ, RZ, RZ ;  /* 0x000000ffff0a7224 */ /* 0x000fd400078e00ff */
[----:B------:R-:W-:Y:S05]  /*f530*/  @!P0 BRA `(.L_x_304) ;  /* 0x0000000c00608947 */ /* 0x000fea0003800000 */
[----:B------:R-:W0:Y:S01]  /*f540*/  S2R R8, SR_CgaCtaId ;  /* 0x0000000000087919 */ /* 0x000e220000008800 */
[----:B------:R-:W-:Y:S01]  /*f550*/  ULDC UR4, c[0x0][0x28c] ;  /* 0x0000a30000047ab9 */ /* 0x000fe20000000800 */
[----:B------:R-:W-:Y:S01]  /*f560*/  ULDC UR6, c[0x0][0x658] ;  /* 0x0001960000067ab9 */ /* 0x000fe20000000800 */
[----:B------:R-:W-:Y:S01]  /*f570*/  UIADD3 UR10, UR4, 0x1f, URZ ;  /* 0x0000001f040a7890 */ /* 0x000fe2000fffe03f */
[----:B------:R-:W-:Y:S01]  /*f580*/  BSSY B0, `(.L_x_304) ;  /* 0x00000d3000007945 */ /* 0x000fe20003800000 */
[----:B------:R-:W-:Y:S01]  /*f590*/  UMOV UR7, 0xffffffff ;  /* 0xffffffff00077882 */ /* 0x000fe20000000000 */
[----:B------:R-:W-:Y:S01]  /*f5a0*/  ULDC UR5, c[0x0][0x600] ;  /* 0x0001800000057ab9 */ /* 0x000fe20000000800 */
[----:B------:R-:W-:Y:S01]  /*f5b0*/  UMOV UR9, 0x1 ;  /* 0x0000000100097882 */ /* 0x000fe20000000000 */
[----:B------:R-:W-:Y:S01]  /*f5c0*/  USHF.L.U32 UR7, UR7, UR6, URZ ;  /* 0x0000000607077299 */ /* 0x000fe2000800063f */
[----:B------:R-:W-:Y:S01]  /*f5d0*/  IMAD.MOV.U32 R12, RZ, RZ, 0x1 ;  /* 0x00000001ff0c7424 */ /* 0x000fe200078e00ff */
[----:B------:R-:W-:Y:S01]  /*f5e0*/  UIADD3 UR4, UR5, -0x1, URZ ;  /* 0xffffffff05047890 */ /* 0x000fe2000fffe03f */
[----:B------:R-:W-:Y:S01]  /*f5f0*/  IMAD.MOV.U32 R0, RZ, RZ, 0x1 ;  /* 0x00000001ff007424 */ /* 0x000fe200078e00ff */
[----:B------:R-:W-:Y:S01]  /*f600*/  USHF.R.S32.HI UR11, URZ, 0x1f, UR10 ;  /* 0x0000001f3f0b7899 */ /* 0x000fe2000801140a */
[----:B------:R-:W-:Y:S01]  /*f610*/  IMAD.MOV.U32 R10, RZ, RZ, RZ ;  /* 0x000000ffff0a7224 */ /* 0x000fe200078e00ff */
[----:B------:R-:W-:Y:S01]  /*f620*/  ULDC UR8, c[0x0][0xc] ;  /* 0x0000030000087ab9 */ /* 0x000fe20000000800 */
[----:B------:R-:W-:-:S02]  /*f630*/  USHF.L.U32 UR5, UR9, UR6, URZ ;  /* 0x0000000609057299 */ /* 0x000fc4000800063f */
[----:B------:R-:W-:Y:S01]  /*f640*/  ULEA.HI UR11, UR11, UR10, URZ, 0x5 ;  /* 0x0000000a0b0b7291 */ /* 0x000fe2000f8f283f */
[----:B------:R-:W-:Y:S01]  /*f650*/  ULDC UR9, c[0x0][0x10] ;  /* 0x0000040000097ab9 */ /* 0x000fe20000000800 */
[----:B------:R-:W-:Y:S02]  /*f660*/  ULOP3.LUT UR6, URZ, UR7, URZ, 0x33, !UPT ;  /* 0x000000073f067292 */ /* 0x000fe4000f8e333f */
[----:B------:R-:W-:Y:S01]  /*f670*/  UIMAD.WIDE.U32 UR8, UR8, UR9, URZ ;  /* 0x00000009080872a5 */ /* 0x000fe2000f8e003f */
[----:B------:R-:W-:Y:S01]  /*f680*/  ULDC UR7, c[0x0][0x14] ;  /* 0x0000050000077ab9 */ /* 0x000fe20000000800 */
[----:B------:R-:W-:Y:S02]  /*f690*/  USHF.R.S32.HI UR20, URZ, 0x5, UR11 ;  /* 0x000000053f147899 */ /* 0x000fe4000801140b */
[----:B------:R-:W-:Y:S02]  /*f6a0*/  UIMAD.WIDE.U32 UR22, UR8, UR7, URZ ;  /* 0x00000007081672a5 */ /* 0x000fe4000f8e003f */
[----:B------:R-:W-:-:S02]  /*f6b0*/  UIMAD UR18, UR9, UR7, URZ ;  /* 0x00000007091272a4 */ /* 0x000fc4000f8e023f */
[----:B------:R-:W-:Y:S01]  /*f6c0*/  ULOP3.LUT UR26, UR13, 0x2, URZ, 0xfc, !UPT ;  /* 0x000000020d1a7892 */ /* 0x000fe2000f8efc3f */
[C---:B0-----:R-:W-:Y:S01]  /*f6d0*/  IMAD.SHL.U32 R9, R8.reuse, 0x40, RZ ;  /* 0x0000004008097824 */ /* 0x041fe200078e00ff */
[----:B------:R-:W-:Y:S01]  /*f6e0*/  UIADD3 UR18, UR23, UR18, URZ ;  /* 0x0000001217127290 */ /* 0x000fe2000fffe03f */
[----:B------:R-:W-:Y:S01]  /*f6f0*/  IMAD.SHL.U32 R8, R8, 0x800, RZ ;  /* 0x0000080008087824 */ /* 0x000fe200078e00ff */
[----:B------:R-:W-:Y:S02]  /*f700*/  UIADD3 UR27, UR20, 0x1, URZ ;  /* 0x00000001141b7890 */ /* 0x000fe4000fffe03f */
[----:B------:R-:W-:Y:S01]  /*f710*/  LOP3.LUT R9, R9, 0x40, RZ, 0xc0, !PT ;  /* 0x0000004009097812 */ /* 0x000fe200078ec0ff */
[----:B------:R-:W-:Y:S01]  /*f720*/  ULDC.64 UR24, c[0x0][0x198] ;  /* 0x0000660000187ab9 */ /* 0x000fe20000000a00 */
[----:B------:R-:W-:-:S08]  /*f730*/  LOP3.LUT R8, R8, 0x800, RZ, 0xc0, !PT ;  /* 0x0000080008087812 */ /* 0x000fd000078ec0ff */
.L_x_315:
[----:B------:R-:W-:-:S03]  /*f740*/  UMOV UR7, 0xffffffff ;  /* 0xffffffff00077882 */ /* 0x000fc60000000000 */
[----:B------:R-:W-:Y:S05]  /*f750*/  BRA.DIV UR7, `(.L_x_305) ;  /* 0x0000001607cc7947 */ /* 0x000fea000b800000 */
[----:B------:R-:W-:-:S13]  /*f760*/  ELECT P0, URZ, PT ;  /* 0x00000000003f782f */ /* 0x000fda0003800000 */
.L_x_340:
[----:B------:R-:W0:Y:S01]  /*f770*/  LDC R2, c[0x0][0x28c] ;  /* 0x0000a300ff027b82 */ /* 0x000e220000000800 */
[----:B------:R-:W-:Y:S01]  /*f780*/  BSSY B1, `(.L_x_306) ;  /* 0x000003a000017945 */ /* 0x000fe20003800000 */
[----:B0-----:R-:W-:-:S13]  /*f790*/  ISETP.LT.OR P0, PT, R2, 0x1, !P0 ;  /* 0x000000010200780c */ /* 0x001fda0004701670 */
[----:B------:R-:W-:Y:S05]  /*f7a0*/  @P0 BRA `(.L_x_307) ;  /* 0x0000000000dc0947 */ /* 0x000fea0003800000 */
[----:B------:R-:W-:Y:S02]  /*f7b0*/  IMAD R14, R14, 0x80, R9 ;  /* 0x000000800e0e7824 */ /* 0x000fe400078e0209 */
[----:B------:R-:W-:Y:S02]  /*f7c0*/  IMAD.SHL.U32 R7, R5, 0x100, RZ ;  /* 0x0000010005077824 */ /* 0x000fe400078e00ff */
[----:B------:R-:W-:Y:S02]  /*f7d0*/  IMAD.MOV.U32 R13, RZ, RZ, RZ ;  /* 0x000000ffff0d7224 */ /* 0x000fe400078e00ff */
[----:B------:R-:W-:Y:S02]  /*f7e0*/  IMAD.U32 R15, RZ, RZ, UR27 ;  /* 0x0000001bff0f7e24 */ /* 0x000fe4000f8e00ff */
[----:B------:R-:W-:Y:S02]  /*f7f0*/  IMAD.MOV.U32 R2, RZ, RZ, R0 ;  /* 0x000000ffff027224 */ /* 0x000fe400078e0000 */
[----:B------:R-:W-:-:S07]  /*f800*/  IMAD.MOV.U32 R3, RZ, RZ, R10 ;  /* 0x000000ffff037224 */ /* 0x000fce00078e000a */
.L_x_310:
[----:B------:R-:W0:Y:S01]  /*f810*/  S2R R5, SR_CgaCtaId ;  /* 0x0000000000057919 */ /* 0x000e220000008800 */
[----:B------:R-:W-:Y:S01]  /*f820*/  MOV R4, 0x400 ;  /* 0x0000040000047802 */ /* 0x000fe20000000f00 */
[----:B------:R-:W1:Y:S03]  /*f830*/  S2R R17, SR_TID.X ;  /* 0x0000000000117919 */ /* 0x000e660000002100 */
[----:B0-----:R-:W-:Y:S02]  /*f840*/  LEA R16, R5, R4, 0x18 ;  /* 0x0000000405107211 */ /* 0x001fe400078ec0ff */
[----:B------:R-:W-:Y:S02]  /*f850*/  SHF.L.U32 R4, R2, 0x1f, RZ ;  /* 0x0000001f02047819 */ /* 0x000fe400000006ff */
[----:B-1----:R-:W-:Y:S01]  /*f860*/  LOP3.LUT P1, RZ, R17, 0x7f, RZ, 0xc0, !PT ;  /* 0x0000007f11ff7812 */ /* 0x002fe2000782c0ff */
[----:B------:R-:W-:-:S04]  /*f870*/  IMAD R11, R3, 0x8, R16 ;  /* 0x00000008030b7824 */ /* 0x000fc800078e0210 */
[----:B------:R-:W0:Y:S08]  /*f880*/  SYNCS.PHASECHK.TRANS64.TRYWAIT P0, [R11+URZ+0x90], R4 ;  /* 0x000090040b0075a7 */ /* 0x000e30000800017f */
[----:B------:R-:W1:Y:S01]  /*f890*/  @!P1 LDC R5, c[0x0][0x500] ;  /* 0x00014000ff059b82 */ /* 0x000e620000000800 */
[----:B0-----:R-:W-:Y:S05]  /*f8a0*/  @!P0 BRA `(.L_x_308) ;  /* 0x0000001400988947 */ /* 0x001fea0003800000 */
.L_x_341:
[----:B------:R-:W-:Y:S01]  /*f8b0*/  UPRMT UR7, UR26, 0x9910, URZ ;  /* 0x000099101a077896 */ /* 0x000fe2000800003f */
[----:B-1----:R1:W-:Y:S03]  /*f8c0*/  @!P1 SYNCS.ARRIVE.TRANS64 RZ, [R11+URZ], R5 ;  /* 0x000000050bff99a7 */ /* 0x0023e6000800003f */
[----:B------:R-:W-:-:S06]  /*f8d0*/  UISETP.NE.AND UP0, UPT, UR7, 0x2, UPT ;  /* 0x000000020700788c */ /* 0x000fcc000bf05270 */
[----:B------:R-:W-:-:S13]  /*f8e0*/  PLOP3.LUT P0, PT, PT, PT, UP0, 0x80, 0x0 ;  /* 0x000000000000781c */ /* 0x000fda0003f0f008 */
[----:B-1----:R-:W-:Y:S05]  /*f8f0*/  @P0 BRA `(.L_x_309) ;  /* 0x0000000000040947 */ /* 0x002fea0003800000 */
[----:B------:R-:W-:Y:S01]  /*f900*/  BPT.TRAP 0x1 ;  /* 0x000000040000795c */ /* 0x000fe20000300000 */
.L_x_309:
[C---:B0-----:R-:W-:Y:S01]  /*f910*/  IMAD R4, R3.reuse, 0x2000, R16 ;  /* 0x0000200003047824 */ /* 0x041fe200078e0210 */
[----:B------:R-:W-:Y:S01]  /*f920*/  R2UR UR19, R16 ;  /* 0x00000000101372ca */ /* 0x000fe200000e0000 */
[----:B------:R-:W-:Y:S01]  /*f930*/  IMAD R5, R3, 0x1000, R8 ;  /* 0x0000100003057824 */ /* 0x000fe200078e0208 */
[----:B------:R-:W-:Y:S01]  /*f940*/  R2UR UR9, R11 ;  /* 0x000000000b0972ca */ /* 0x000fe200000e0000 */
[----:B------:R-:W-:Y:S01]  /*f950*/  VIADD R15, R15, 0xffffffff ;  /* 0xffffffff0f0f7836 */ /* 0x000fe20000000000 */
[----:B------:R-:W-:Y:S01]  /*f960*/  R2UR UR7, R4 ;  /* 0x00000000040772ca */ /* 0x000fe200000e0000 */
[----:B------:R-:W-:Y:S01]  /*f970*/  UIADD3 UR14, UP0, UR24, 0xf0, URZ ;  /* 0x000000f0180e7890 */ /* 0x000fe2000ff1e03f */
[----:B------:R-:W-:Y:S01]  /*f980*/  R2UR UR8, R5 ;  /* 0x00000000050872ca */ /* 0x000fe200000e0000 */
[----:B------:R-:W-:Y:S01]  /*f990*/  UIADD3 UR28, UP1, UR24, 0x1f0, URZ ;  /* 0x000001f0181c7890 */ /* 0x000fe2000ff3e03f */
[----:B------:R-:W-:Y:S01]  /*f9a0*/  R2UR UR11, R7 ;  /* 0x00000000070b72ca */ /* 0x000fe200000e0000 */
[----:B------:R-:W-:Y:S01]  /*f9b0*/  UIADD3.X UR15, URZ, UR25, URZ, UP0, !UPT ;  /* 0x000000193f0f7290 */ /* 0x000fe200087fe43f */
[----:B------:R-:W-:Y:S01]  /*f9c0*/  R2UR UR10, R13 ;  /* 0x000000000d0a72ca */ /* 0x000fe200000e0000 */
[----:B------:R-:W-:Y:S01]  /*f9d0*/  VIADD R3, R3, 0x1 ;  /* 0x0000000103037836 */ /* 0x000fe20000000000 */
[----:B------:R-:W-:Y:S01]  /*f9e0*/  R2UR UR12, R6 ;  /* 0x00000000060c72ca */ /* 0x000fe200000e0000 */
[----:B------:R-:W-:Y:S01]  /*f9f0*/  UIADD3.X UR29, URZ, UR25, URZ, UP1, !UPT ;  /* 0x000000193f1d7290 */ /* 0x000fe20008ffe43f */
[----:B------:R-:W-:Y:S01]  /*fa00*/  R2UR UR21, R14 ;  /* 0x000000000e1572ca */ /* 0x000fe200000e0000 */
[----:B------:R-:W-:Y:S01]  /*fa10*/  UMOV UR16, 0x0 ;  /* 0x0000000000107882 */ /* 0x000fe20000000000 */
[----:B------:R-:W-:Y:S01]  /*fa20*/  ISETP.GT.AND P1, PT, R15, 0x1, PT ;  /* 0x000000010f00780c */ /* 0x000fe20003f24270 */
[----:B------:R-:W-:Y:S01]  /*fa30*/  UIADD3 UR7, UR7, 0x200, URZ ;  /* 0x0000020007077890 */ /* 0x000fe2000fffe03f */
[----:B------:R-:W-:Y:S01]  /*fa40*/  ISETP.NE.AND P0, PT, R3, 0x12, PT ;  /* 0x000000120300780c */ /* 0x000fe20003f05270 */
[----:B------:R-:W-:Y:S01]  /*fa50*/  UIADD3 UR19, UR19, 0x24200, UR8 ;  /* 0x0002420013137890 */ /* 0x000fe2000fffe008 */
[----:B------:R-:W-:Y:S01]  /*fa60*/  VIADD R13, R13, 0x20 ;  /* 0x000000200d0d7836 */ /* 0x000fe20000000000 */
[----:B------:R-:W-:Y:S01]  /*fa70*/  UMOV UR17, 0x10000000 ;  /* 0x1000000000117882 */ /* 0x000fe20000000000 */
[----:B------:R-:W-:Y:S01]  /*fa80*/  UMOV UR30, 0x30000 ;  /* 0x00030000001e7882 */ /* 0x000fe20000000000 */
[----:B------:R-:W-:Y:S01]  /*fa90*/  SEL R5, RZ, 0x1, P0 ;  /* 0x00000001ff057807 */ /* 0x000fe20000000000 */
[----:B------:R-:W-:Y:S01]  /*faa0*/  UMOV UR8, UR7 ;  /* 0x0000000700087c82 */ /* 0x000fe20008000000 */
[----:B------:R-:W-:Y:S01]  /*fab0*/  SEL R3, R3, RZ, P0 ;  /* 0x000000ff03037207 */ /* 0x000fe20000000000 */
[----:B------:R0:W-:Y:S01]  /*fac0*/  UTMALDG.3D [UR8], [UR14], desc[UR16] ;  /* 0x000010080e0075b4 */ /* 0x0001e20008011000 */
[----:B------:R-:W-:Y:S01]  /*fad0*/  LOP3.LUT R2, R2, R5, RZ, 0x3c, !PT ;  /* 0x0000000502027212 */ /* 0x000fe200078e3cff */
[----:B0-----:R-:W-:Y:S01]  /*fae0*/  UMOV UR11, UR21 ;  /* 0x00000015000b7c82 */ /* 0x001fe20008000000 */
[----:B------:R-:W-:-:S02]  /*faf0*/  UMOV UR8, UR19 ;  /* 0x0000001300087c82 */ /* 0x000fc40008000000 */
[----:B------:R0:W-:Y:S02]  /*fb00*/  UTMALDG.3D.MULTICAST [UR8], [UR28], UR30, desc[UR16] ;  /* 0x000010081c0073b4 */ /* 0x0001e4000801181e */
[----:B0-----:R-:W-:Y:S05]  /*fb10*/  @P1 BRA `(.L_x_310) ;  /* 0xfffffffc003c1947 */ /* 0x001fea000383ffff */
.L_x_307:
[----:B------:R-:W-:Y:S05]  /*fb20*/  BSYNC B1 ;  /* 0x0000000000017941 */ /* 0x000fea0003800000 */
.L_x_306:
[----:B------:R-:W2:Y:S01]  /*fb30*/  LDL.LU R17, [R1+0x80] ;  /* 0x0000800001117983 */ /* 0x000ea20000300800 */
[----:B------:R-:W-:Y:S01]  /*fb40*/  LOP3.LUT P1, RZ, R12, 0xff, RZ, 0xc0, !PT ;  /* 0x000000ff0cff7812 */ /* 0x000fe2000782c0ff */
[----:B------:R-:W-:Y:S01]  /*fb50*/  VIADD R10, R10, UR20 ;  /* 0x000000140a0a7c36 */ /* 0x000fe20008000000 */
[----:B------:R-:W-:Y:S01]  /*fb60*/  ULDC.64 UR8, c[0x0][0x650] ;  /* 0x0001940000087ab9 */ /* 0x000fe20000000a00 */
[----:B------:R-:W3:Y:S01]  /*fb70*/  LDL.LU R16, [R1+0x84] ;  /* 0x0000840001107983 */ /* 0x000ee20000300800 */
[----:B------:R-:W-:Y:S01]  /*fb80*/  IMAD.U32 R5, RZ, RZ, UR20 ;  /* 0x00000014ff057e24 */ /* 0x000fe2000f8e00ff */
[----:B------:R-:W-:Y:S01]  /*fb90*/  UISETP.GE.U32.AND UP0, UPT, UR20, 0x12, UPT ;  /* 0x000000121400788c */ /* 0x000fe2000bf06070 */
[----:B------:R-:W-:Y:S01]  /*fba0*/  ISETP.GT.U32.AND P0, PT, R10, 0x11, PT ;  /* 0x000000110a00780c */ /* 0x000fe20003f04070 */
[----:B------:R-:W-:Y:S01]  /*fbb0*/  BSSY B1, `(.L_x_311) ;  /* 0x000006d000017945 */ /* 0x000fe20003800000 */
[----:B------:R-:W-:Y:S01]  /*fbc0*/  IMAD.MOV.U32 R14, RZ, RZ, -0x1 ;  /* 0xffffffffff0e7424 */ /* 0x000fe200078e00ff */
[----:B------:R-:W-:Y:S01]  /*fbd0*/  PRMT R12, RZ, 0x7610, R12 ;  /* 0x00007610ff0c7816 */ /* 0x000fe2000000000c */
[----:B------:R-:W-:Y:S01]  /*fbe0*/  IMAD.MOV.U32 R6, RZ, RZ, -0x1 ;  /* 0xffffffffff067424 */ /* 0x000fe200078e00ff */
[----:B------:R-:W-:-:S02]  /*fbf0*/  ISETP.LT.U32.AND P0, PT, R5, 0x12, P0 ;  /* 0x000000120500780c */ /* 0x000fc40000701070 */
[----:B------:R-:W0:Y:S01]  /*fc00*/  @P1 S2R R3, SR_CgaCtaId ;  /* 0x0000000000031919 */ /* 0x000e220000008800 */
[----:B------:R-:W-:Y:S02]  /*fc10*/  @P1 MOV R2, 0x400 ;  /* 0x0000040000021802 */ /* 0x000fe40000000f00 */
[----:B------:R-:W-:Y:S02]  /*fc20*/  PLOP3.LUT P2, PT, PT, PT, UP0, 0x80, 0x0 ;  /* 0x000000000000781c */ /* 0x000fe40003f4f008 */
[----:B0-----:R-:W-:Y:S01]  /*fc30*/  @P1 LEA R4, R3, R2, 0x18 ;  /* 0x0000000203041211 */ /* 0x001fe200078ec0ff */
[----:B------:R-:W-:-:S03]  /*fc40*/  IMAD.WIDE.U32 R2, R10, 0x38e38e39, RZ ;  /* 0x38e38e390a027825 */ /* 0x000fc600078e00ff */
[----:B------:R0:W-:Y:S02]  /*fc50*/  @P1 SYNCS.ARRIVE.TRANS64.A1T0 RZ, [R4+URZ+0x138], RZ ;  /* 0x000138ff04ff19a7 */ /* 0x0001e4000810003f */
[----:B------:R-:W-:Y:S02]  /*fc60*/  SHF.R.U32.HI R5, RZ, 0x2, R3 ;  /* 0x00000002ff057819 */ /* 0x000fe40000011603 */
[----:B------:R-:W-:Y:S02]  /*fc70*/  SEL R3, RZ, 0x1, !P0 ;  /* 0x00000001ff037807 */ /* 0x000fe40004000000 */
[----:B------:R-:W-:Y:S01]  /*fc80*/  PRMT R2, RZ, 0x7610, R2 ;  /* 0x00007610ff027816 */ /* 0x000fe20000000002 */
[----:B------:R-:W-:Y:S01]  /*fc90*/  IMAD R10, R5, -0x12, R10 ;  /* 0xffffffee050a7824 */ /* 0x000fe200078e020a */
[----:B------:R-:W-:-:S04]  /*fca0*/  LOP3.LUT R0, R0, R3, RZ, 0x3c, !PT ;  /* 0x0000000300007212 */ /* 0x000fc800078e3cff */
[----:B------:R-:W-:Y:S01]  /*fcb0*/  @P2 LOP3.LUT R0, R0, 0x1, R5, 0x78, !PT ;  /* 0x0000000100002812 */ /* 0x000fe200078e7805 */
[----:B------:R-:W-:Y:S01]  /*fcc0*/  IMAD.MOV.U32 R5, RZ, RZ, -0x1 ;  /* 0xffffffffff057424 */ /* 0x000fe200078e00ff */
[----:B---3--:R-:W-:-:S04]  /*fcd0*/  IADD3 R16, P1, R16, UR22, RZ ;  /* 0x0000001610107c10 */ /* 0x008fc8000ff3e0ff */
[----:B--2---:R-:W-:Y:S01]  /*fce0*/  IADD3.X R17, R17, UR18, RZ, P1, !PT ;  /* 0x0000001211117c10 */ /* 0x004fe20008ffe4ff */
[----:B------:R0:W-:Y:S01]  /*fcf0*/  STL [R1+0x84], R16 ;  /* 0x0000841001007387 */ /* 0x0001e20000100800 */
[----:B------:R-:W-:-:S03]  /*fd00*/  ISETP.GE.U32.AND P0, PT, R16, UR8, PT ;  /* 0x0000000810007c0c */ /* 0x000fc6000bf06070 */
[----:B------:R0:W-:Y:S01]  /*fd10*/  STL [R1+0x80], R17 ;  /* 0x0000801101007387 */ /* 0x0001e20000100800 */
[----:B------:R-:W-:-:S13]  /*fd20*/  ISETP.GE.U32.AND.EX P0, PT, R17, UR9, PT, P0 ;  /* 0x0000000911007c0c */ /* 0x000fda000bf06100 */
[----:B0-----:R-:W-:Y:S05]  /*fd30*/  @P0 BRA `(.L_x_312) ;  /* 0x0000000400500947 */ /* 0x001fea0003800000 */
[----:B------:R-:W-:Y:S01]  /*fd40*/  ULDC.64 UR8, c[0x0][0x628] ;  /* 0x00018a0000087ab9 */ /* 0x000fe20000000a00 */
[----:B------:R-:W0:Y:S01]  /*fd50*/  S2R R13, SR_CTAID.X ;  /* 0x00000000000d7919 */ /* 0x000e220000002500 */
[----:B------:R-:W-:Y:S01]  /*fd60*/  ISETP.NE.U32.AND P0, PT, RZ, UR8, PT ;  /* 0x00000008ff007c0c */ /* 0x000fe2000bf05070 */
[----:B------:R-:W-:Y:S01]  /*fd70*/  ULDC UR10, c[0x0][0x630] ;  /* 0x00018c00000a7ab9 */ /* 0x000fe20000000800 */
[----:B------:R-:W-:Y:S01]  /*fd80*/  IMAD.MOV.U32 R2, RZ, RZ, R16 ;  /* 0x000000ffff027224 */ /* 0x000fe200078e0010 */
[----:B------:R-:W1:Y:S01]  /*fd90*/  S2R R11, SR_CTAID.Y ;  /* 0x00000000000b7919 */ /* 0x000e620000002600 */
[----:B------:R-:W-:Y:S01]  /*fda0*/  ISETP.NE.AND.EX P0, PT, RZ, UR9, PT, P0 ;  /* 0x00000009ff007c0c */ /* 0x000fe2000bf05300 */
[----:B------:R-:W-:-:S12]  /*fdb0*/  IMAD.MOV.U32 R3, RZ, RZ, R17 ;  /* 0x000000ffff037224 */ /* 0x000fd800078e0011 */
[----:B------:R-:W-:Y:S05]  /*fdc0*/  @!P0 BRA `(.L_x_313) ;  /* 0x0000000000288947 */ /* 0x000fea0003800000 */
[----:B------:R-:W-:Y:S02]  /*fdd0*/  ULDC UR7, c[0x0][0x634] ;  /* 0x00018d0000077ab9 */ /* 0x000fe40000000800 */
[----:B------:R-:W-:-:S05]  /*fde0*/  IADD3 R7, P0, R16, UR7, RZ ;  /* 0x0000000710077c10 */ /* 0x000fca000ff1e0ff */
[----:B------:R-:W-:-:S04]  /*fdf0*/  IMAD.X R15, RZ, RZ, R17, P0 ;  /* 0x000000ffff0f7224 */ /* 0x000fc800000e0611 */
[----:B------:R-:W-:-:S04]  /*fe00*/  IMAD.WIDE.U32 R4, R15, UR8, RZ ;  /* 0x000000080f047c25 */ /* 0x000fc8000f8e00ff */
[----:B------:R-:W-:-:S04]  /*fe10*/  IMAD.WIDE.U32 R4, P0, R7, UR9, R4 ;  /* 0x0000000907047c25 */ /* 0x000fc8000f800004 */
[----:B------:R-:W-:-:S04]  /*fe20*/  IMAD.WIDE.U32 R6, R7, UR8, RZ ;  /* 0x0000000807067c25 */ /* 0x000fc8000f8e00ff */
[----:B------:R-:W-:Y:S01]  /*fe30*/  IMAD.X R3, RZ, RZ, RZ, P0 ;  /* 0x000000ffff037224 */ /* 0x000fe200000e06ff */
[----:B------:R-:W-:Y:S01]  /*fe40*/  IADD3 RZ, P0, R7, R4, RZ ;  /* 0x0000000407ff7210 */ /* 0x000fe20007f1e0ff */
[----:B------:R-:W-:-:S04]  /*fe50*/  IMAD.MOV.U32 R2, RZ, RZ, R5 ;  /* 0x000000ffff027224 */ /* 0x000fc800078e0005 */
[----:B------:R-:W-:-:S08]  /*fe60*/  IMAD.WIDE.U32.X R2, R15, UR9, R2, P0 ;  /* 0x000000090f027c25 */ /* 0x000fd000080e0402 */
.L_x_313:
[--C-:B------:R-:W-:Y:S01]  /*fe70*/  SHF.R.U64 R6, R2, UR10, R3.reuse ;  /* 0x0000000a02067c19 */ /* 0x100fe20008001203 */
[----:B------:R-:W-:Y:S01]  /*fe80*/  ULDC.64 UR8, c[0x0][0x620] ;  /* 0x0001880000087ab9 */ /* 0x000fe20000000a00 */
[----:B------:R-:W-:Y:S01]  /*fe90*/  SHF.R.U32.HI R2, RZ, UR10, R3 ;  /* 0x0000000aff027c19 */ /* 0x000fe20008011603 */
[----:B------:R-:W-:Y:S01]  /*fea0*/  IMAD.MOV.U32 R3, RZ, RZ, R17 ;  /* 0x000000ffff037224 */ /* 0x000fe200078e0011 */
[----:B------:R-:W-:Y:S01]  /*feb0*/  IADD3 R5, P0, RZ, -R6, RZ ;  /* 0x80000006ff057210 */ /* 0x000fe20007f1e0ff */
[----:B------:R-:W-:Y:S01]  /*fec0*/  ULDC UR7, c[0x0][0x150] ;  /* 0x0000540000077ab9 */ /* 0x000fe20000000800 */
[----:B0-----:R-:W-:Y:S01]  /*fed0*/  I2FP.F32.U32 R7, R13 ;  /* 0x0000000d00077245 */ /* 0x001fe20000201000 */
[----:B------:R-:W0:Y:S01]  /*fee0*/  LDC R18, c[0x0][0x144] ;  /* 0x00005100ff127b82 */ /* 0x000e220000000800 */
[----:B------:R-:W-:Y:S01]  /*fef0*/  ULDC.64 UR10, c[0x0][0x640] ;  /* 0x00019000000a7ab9 */ /* 0x000fe20000000a00 */
[----:B------:R-:W-:Y:S01]  /*ff00*/  IMAD.X R2, RZ, RZ, ~R2, P0 ;  /* 0x000000ffff027224 */ /* 0x000fe200000e0e02 */
[----:B------:R-:W-:-:S03]  /*ff10*/  ISETP.NE.U32.AND P0, PT, RZ, UR10, PT ;  /* 0x0000000aff007c0c */ /* 0x000fc6000bf05070 */
[----:B------:R-:W-:Y:S01]  /*ff20*/  IMAD R4, R2, UR8, RZ ;  /* 0x0000000802047c24 */ /* 0x000fe2000f8e02ff */
[----:B------:R-:W-:Y:S01]  /*ff30*/  ISETP.NE.AND.EX P0, PT, RZ, UR11, PT, P0 ;  /* 0x0000000bff007c0c */ /* 0x000fe2000bf05300 */
[----:B------:R-:W-:Y:S02]  /*ff40*/  IMAD.MOV.U32 R2, RZ, RZ, R16 ;  /* 0x000000ffff027224 */ /* 0x000fe400078e0010 */
[----:B------:R-:W2:Y:S02]  /*ff50*/  LDC R16, c[0x0][0x148] ;  /* 0x00005200ff107b82 */ /* 0x000ea40000000800 */
[----:B------:R-:W-:Y:S01]  /*ff60*/  IMAD.WIDE.U32 R2, R5, UR8, R2 ;  /* 0x0000000805027c25 */ /* 0x000fe2000f8e0002 */
[----:B------:R-:W-:-:S03]  /*ff70*/  ULDC UR8, c[0x0][0x154] ;  /* 0x0000550000087ab9 */ /* 0x000fc60000000800 */
[----:B------:R-:W-:Y:S02]  /*ff80*/  IMAD R5, R5, UR9, R4 ;  /* 0x0000000905057c24 */ /* 0x000fe4000f8e0204 */
[----:B------:R-:W-:Y:S01]  /*ff90*/  FMUL R4, R7, UR7 ;  /* 0x0000000707047c20 */ /* 0x000fe20008400000 */
[----:B------:R-:W-:Y:S01]  /*ffa0*/  ULDC UR7, c[0x0][0x618] ;  /* 0x0001860000077ab9 */ /* 0x000fe20000000800 */
[----:B------:R-:W-:Y:S01]  /*ffb0*/  ULDC UR9, c[0x0][0x608] ;  /* 0x0001820000097ab9 */ /* 0x000fe20000000800 */
[----:B------:R-:W-:-:S03]  /*ffc0*/  IMAD.IADD R3, R3, 0x1, R5 ;  /* 0x0000000103037824 */ /* 0x000fc600078e0205 */
[----:B------:R-:W3:Y:S02]  /*ffd0*/  F2I.U32.TRUNC.NTZ R4, R4 ;  /* 0x0000000400047305 */ /* 0x000ee4000020f000 */
[----:B------:R-:W-:Y:S02]  /*ffe0*/  SHF.R.U64 R7, R2, UR7, R3 ;  /* 0x0000000702077c19 */ /* 0x000fe40008001203 */
[----:B-1----:R-:W-:-:S05]  /*fff0*/  I2FP.F32.U32 R2, R11 ;  /* 0x0000000b00027245 */ /* 0x002fca0000201000 */
[----:B------:R-:W-:Y:S01]  /*10000*/  FMUL R5, R2, UR8 ;  /* 0x0000000802057c20 */ /* 0x000fe20008400000 */
[----:B------:R-:W-:Y:S01]  /*10010*/  SHF.R.U32.HI R2, RZ, UR7, R3 ;  /* 0x00000007ff027c19 */ /* 0x000fe20008011603 */
[----:B------:R-:W-:Y:S02]  /*10020*/  ULDC UR7, c[0x0][0x658] ;  /* 0x0001960000077ab9 */ /* 0x000fe40000000800 */
[----:B------:R1:W4:Y:S01]  /*10030*/  F2I.U32.TRUNC.NTZ R19, R5 ;  /* 0x0000000500137305 */ /* 0x000322000020f000 */
[----:B------:R-:W-:Y:S01]  /*10040*/  SHF.R.U64 R15, R7, UR9, R2 ;  /* 0x00000009070f7c19 */ /* 0x000fe20008001202 */
[----:B---3--:R-:W-:Y:S01]  /*10050*/  IMAD.MOV R4, RZ, RZ, -R4 ;  /* 0x000000ffff047224 */ /* 0x008fe200078e0a04 */
[----:B------:R-:W-:-:S03]  /*10060*/  SHF.R.U32.HI R2, RZ, UR9, R2 ;  /* 0x00000009ff027c19 */ /* 0x000fc60008011602 */
[----:B0-----:R-:W-:Y:S01]  /*10070*/  IMAD R13, R18, R4, R13 ;  /* 0x00000004120d7224 */ /* 0x001fe200078e020d */
[--C-:B------:R-:W-:Y:S02]  /*10080*/  SHF.R.U64 R14, R15, UR7, R2.reuse ;  /* 0x000000070f0e7c19 */ /* 0x100fe40008001202 */
[----:B------:R-:W-:-:S03]  /*10090*/  SHF.R.U32.HI R17, RZ, UR7, R2 ;  /* 0x00000007ff117c19 */ /* 0x000fc60008011602 */
[----:B------:R-:W-:Y:S02]  /*100a0*/  IMAD.MOV.U32 R2, RZ, RZ, R14 ;  /* 0x000000ffff027224 */ /* 0x000fe400078e000e */
[----:B------:R-:W-:Y:S01]  /*100b0*/  IMAD.MOV.U32 R3, RZ, RZ, R17 ;  /* 0x000000ffff037224 */ /* 0x000fe200078e0011 */
[----:B-1--4-:R-:W-:Y:S06]  /*100c0*/  @!P0 BRA `(.L_x_314) ;  /* 0x0000000000288947 */ /* 0x012fec0003800000 */
[----:B------:R-:W-:Y:S02]  /*100d0*/  ULDC UR7, c[0x0][0x64c] ;  /* 0x0001930000077ab9 */ /* 0x000fe40000000800 */
[----:B------:R-:W-:-:S05]  /*100e0*/  IADD3 R3, P0, R14, UR7, RZ ;  /* 0x000000070e037c10 */ /* 0x000fca000ff1e0ff */
[----:B------:R-:W-:-:S04]  /*100f0*/  IMAD.X R17, RZ, RZ, R17, P0 ;  /* 0x000000ffff117224 */ /* 0x000fc800000e0611 */
[----:B------:R-:W-:-:S04]  /*10100*/  IMAD.WIDE.U32 R4, R17, UR10, RZ ;  /* 0x0000000a11047c25 */ /* 0x000fc8000f8e00ff */
[----:B------:R-:W-:-:S04]  /*10110*/  IMAD.WIDE.U32 R4, P0, R3, UR11, R4 ;  /* 0x0000000b03047c25 */ /* 0x000fc8000f800004 */
[----:B------:R-:W-:-:S04]  /*10120*/  IMAD.WIDE.U32 R2, R3, UR10, RZ ;  /* 0x0000000a03027c25 */ /* 0x000fc8000f8e00ff */
[----:B------:R-:W-:Y:S01]  /*10130*/  IMAD.MOV.U32 R2, RZ, RZ, R5 ;  /* 0x000000ffff027224 */ /* 0x000fe200078e0005 */
[----:B------:R-:W-:Y:S01]  /*10140*/  IADD3 RZ, P1, R3, R4, RZ ;  /* 0x0000000403ff7210 */ /* 0x000fe20007f3e0ff */
[----:B------:R-:W-:-:S04]  /*10150*/  IMAD.X R3, RZ, RZ, RZ, P0 ;  /* 0x000000ffff037224 */ /* 0x000fc800000e06ff */
[----:B------:R-:W-:-:S08]  /*10160*/  IMAD.WIDE.U32.X R2, R17, UR11, R2, P1 ;  /* 0x0000000b11027c25 */ /* 0x000fd000088e0402 */
.L_x_314:
[----:B------:R-:W-:Y:S01]  /*10170*/  ULDC UR7, c[0x0][0x648] ;  /* 0x0001920000077ab9 */ /* 0x000fe20000000800 */
[----:B------:R-:W-:Y:S01]  /*10180*/  LOP3.LUT R15, R15, UR6, RZ, 0xc0, !PT ;  /* 0x000000060f0f7c12 */ /* 0x000fe2000f8ec0ff */
[----:B------:R-:W-:Y:S01]  /*10190*/  IMAD.MOV R19, RZ, RZ, -R19 ;  /* 0x000000ffff137224 */ /* 0x000fe200078e0a13 */
[----:B------:R-:W-:Y:S01]  /*101a0*/  SHF.R.U64 R2, R2, UR7, R3 ;  /* 0x0000000702027c19 */ /* 0x000fe20008001203 */
[----:B------:R-:W-:Y:S01]  /*101b0*/  ULDC UR7, c[0x0][0x638] ;  /* 0x00018e0000077ab9 */ /* 0x000fe20000000800 */
[----:B------:R-:W-:Y:S01]  /*101c0*/  LOP3.LUT R7, R7, UR4, RZ, 0xc0, !PT ;  /* 0x0000000407077c12 */ /* 0x000fe2000f8ec0ff */
[----:B--2---:R-:W-:Y:S01]  /*101d0*/  @P4 IMAD R13, R16, R19, R11 ;  /* 0x00000013100d4224 */ /* 0x004fe200078e020b */
[----:B------:R-:W-:Y:S01]  /*101e0*/  ULDC UR8, c[0x0][0x610] ;  /* 0x0001840000087ab9 */ /* 0x000fe20000000800 */
[----:B------:R-:W-:Y:S02]  /*101f0*/  IMAD.MOV R3, RZ, RZ, -R2 ;  /* 0x000000ffff037224 */ /* 0x000fe400078e0a02 */
[----:B------:R-:W-:-:S02]  /*10200*/  IMAD R2, R2, UR5, R15 ;  /* 0x0000000502027c24 */ /* 0x000fc4000f8e020f */
[----:B------:R-:W-:Y:S01]  /*10210*/  IMAD R14, R3, UR7, R14 ;  /* 0x00000007030e7c24 */ /* 0x000fe2000f8e020e */
[----:B------:R-:W-:Y:S01]  /*10220*/  ULDC UR7, c[0x0][0x600] ;  /* 0x0001800000077ab9 */ /* 0x000fe20000000800 */
[----:B------:R-:W-:Y:S02]  /*10230*/  IMAD R13, R2, UR8, R13 ;  /* 0x00000008020d7c24 */ /* 0x000fe4000f8e020d */
[----:B------:R-:W-:Y:S02]  /*10240*/  IMAD R4, R14, UR7, R7 ;  /* 0x000000070e047c24 */ /* 0x000fe4000f8e0207 */
[----:B------:R-:W-:-:S03]  /*10250*/  IMAD.MOV.U32 R2, RZ, RZ, 0x1 ;  /* 0x00000001ff027424 */ /* 0x000fc600078e00ff */
[----:B------:R-:W-:Y:S02]  /*10260*/  SEL R14, R4, R13, !P4 ;  /* 0x0000000d040e7207 */ /* 0x000fe40006000000 */
[----:B------:R-:W-:-:S07]  /*10270*/  SEL R5, R13, R4, !P4 ;  /* 0x000000040d057207 */ /* 0x000fce0006000000 */
.L_x_312:
[----:B------:R-:W-:Y:S05]  /*10280*/  BSYNC B1 ;  /* 0x0000000000017941 */ /* 0x000fea0003800000 */
.L_x_311:
[----:B------:R-:W-:-:S13]  /*10290*/  LOP3.LUT P0, RZ, R2, 0xff, RZ, 0xc0, !PT ;  /* 0x000000ff02ff7812 */ /* 0x000fda000780c0ff */
[----:B------:R-:W-:Y:S05]  /*102a0*/  @P0 BRA `(.L_x_315) ;  /* 0xfffffff400240947 */ /* 0x000fea000383ffff */
[----:B------:R-:W-:Y:S05]  /*102b0*/  BSYNC B0 ;  /* 0x0000000000007941 */ /* 0x000fea0003800000 */
.L_x_304:
[----:B------:R-:W-:-:S03]  /*102c0*/  UMOV UR7, 0xffffffff ;  /* 0xffffffff00077882 */ /* 0x000fc60000000000 */
[----:B------:R-:W-:Y:S05]  /*102d0*/  BRA.DIV UR7, `(.L_x_316) ;  /* 0x0000000e07207947 */ /* 0x000fea000b800000 */
[----:B------:R-:W-:-:S13]  /*102e0*/  ELECT P0, URZ, PT ;  /* 0x00000000003f782f */ /* 0x000fda0003800000 */
.L_x_344:
[----:B------:R-:W-:Y:S04]  /*102f0*/  BSSY B0, `(.L_x_317) ;  /* 0x00000aa000007945 */ /* 0x000fe80003800000 */
[----:B------:R-:W-:Y:S05]  /*10300*/  @!P0 BRA `(.L_x_318) ;  /* 0x0000000800a08947 */ /* 0x000fea0003800000 */
[----:B------:R-:W-:-:S04]  /*10310*/  ULOP3.LUT UR7, UR13, 0x2, URZ, 0xfc, !UPT ;  /* 0x000000020d077892 */ /* 0x000fc8000f8efc3f */
[----:B------:R-:W-:-:S06]  /*10320*/  UISETP.NE.AND UP0, UPT, UR7, 0x3, UPT ;  /* 0x000000030700788c */ /* 0x000fcc000bf05270 */
[----:B------:R-:W-:-:S13]  /*10330*/  PLOP3.LUT P0, PT, PT, PT, UP0, 0x80, 0x0 ;  /* 0x000000000000781c */ /* 0x000fda0003f0f008 */
[----:B------:R-:W-:Y:S05]  /*10340*/  @!P0 BRA `(.L_x_319) ;  /* 0x0000000000048947 */ /* 0x000fea0003800000 */
[----:B------:R-:W-:Y:S01]  /*10350*/  BPT.TRAP 0x1 ;  /* 0x000000040000795c */ /* 0x000fe20000300000 */
.L_x_319:
[----:B------:R-:W0:Y:S01]  /*10360*/  S2R R3, SR_CgaCtaId ;  /* 0x0000000000037919 */ /* 0x000e220000008800 */
[----:B------:R-:W-:-:S04]  /*10370*/  MOV R2, 0x400 ;  /* 0x0000040000027802 */ /* 0x000fc80000000f00 */
[----:B0-----:R-:W-:Y:S02]  /*10380*/  LEA R3, R3, R2, 0x18 ;  /* 0x0000000203037211 */ /* 0x001fe400078ec0ff */
[----:B------:R-:W-:-:S03]  /*10390*/  SHF.L.U32 R2, R0, 0x1f, RZ ;  /* 0x0000001f00027819 */ /* 0x000fc600000006ff */
[----:B------:R-:W-:-:S04]  /*103a0*/  VIADD R3, R3, 0x90 ;  /* 0x0000009003037836 */ /* 0x000fc80000000000 */
[C---:B------:R-:W-:Y:S02]  /*103b0*/  IMAD R7, R10.reuse, 0x8, R3 ;  /* 0x000000080a077824 */ /* 0x040fe400078e0203 */
[----:B------:R-:W-:Y:S02]  /*103c0*/  VIADD R10, R10, 0x1 ;  /* 0x000000010a0a7836 */ /* 0x000fe40000000000 */
[----:B------:R-:W0:Y:S03]  /*103d0*/  SYNCS.PHASECHK.TRANS64.TRYWAIT P0, [R7+URZ], R2 ;  /* 0x00000002070075a7 */ /* 0x000e26000800017f */
[----:B------:R-:W-:-:S04]  /*103e0*/  ISETP.NE.AND P1, PT, R10, 0x12, PT ;  /* 0x000000120a00780c */ /* 0x000fc80003f25270 */
[----:B------:R-:W-:Y:S02]  /*103f0*/  SEL R5, RZ, 0x1, P1 ;  /* 0x00000001ff057807 */ /* 0x000fe40000800000 */
[----:B------:R-:W-:Y:S02]  /*10400*/  SEL R10, R10, RZ, P1 ;  /* 0x000000ff0a0a7207 */ /* 0x000fe40000800000 */
[----:B------:R-:W-:-:S03]  /*10410*/  LOP3.LUT R5, R0, R5, RZ, 0x3c, !PT ;  /* 0x0000000500057212 */ /* 0x000fc600078e3cff */
[----:B------:R-:W-:Y:S01]  /*10420*/  IMAD R9, R10, 0x8, R3 ;  /* 0x000000080a097824 */ /* 0x000fe200078e0203 */
[----:B------:R-:W-:Y:S01]  /*10430*/  SHF.L.U32 R4, R5, 0x1f, RZ ;  /* 0x0000001f05047819 */ /* 0x000fe200000006ff */
[----:B0-----:R-:W-:Y:S06]  /*10440*/  @!P0 BRA `(.L_x_320) ;  /* 0x0000000800e48947 */ /* 0x001fec0003800000 */
.L_x_345:
[----:B------:R-:W1:Y:S01]  /*10450*/  SYNCS.PHASECHK.TRANS64.TRYWAIT P0, [R9+URZ], R4 ;  /* 0x00000004090075a7 */ /* 0x000e62000800017f */
[----:B------:R-:W-:-:S05]  /*10460*/  VIADD R0, R10, 0x1 ;  /* 0x000000010a007836 */ /* 0x000fca0000000000 */
[----:B------:R-:W-:-:S04]  /*10470*/  ISETP.NE.AND P1, PT, R0, 0x12, PT ;  /* 0x000000120000780c */ /* 0x000fc80003f25270 */
[----:B0-----:R-:W-:Y:S02]  /*10480*/  SEL R2, RZ, 0x1, P1 ;  /* 0x00000001ff027807 */ /* 0x001fe40000800000 */
[----:B------:R-:W-:Y:S02]  /*10490*/  SEL R0, R0, RZ, P1 ;  /* 0x000000ff00007207 */ /* 0x000fe40000800000 */
[----:B------:R-:W-:-:S03]  /*104a0*/  LOP3.LUT R7, R5, R2, RZ, 0x3c, !PT ;  /* 0x0000000205077212 */ /* 0x000fc600078e3cff */
[----:B------:R-:W-:Y:S01]  /*104b0*/  IMAD R6, R0, 0x8, R3 ;  /* 0x0000000800067824 */ /* 0x000fe200078e0203 */
[----:B------:R-:W-:Y:S01]  /*104c0*/  SHF.L.U32 R5, R7, 0x1f, RZ ;  /* 0x0000001f07057819 */ /* 0x000fe200000006ff */
[----:B-1----:R-:W-:Y:S06]  /*104d0*/  @!P0 BRA `(.L_x_321) ;  /* 0x0000000800d48947 */ /* 0x002fec0003800000 */
.L_x_346:
[----:B------:R-:W1:Y:S01]  /*104e0*/  SYNCS.PHASECHK.TRANS64.TRYWAIT P0, [R6+URZ], R5 ;  /* 0x00000005060075a7 */ /* 0x000e62000800017f */
[----:B------:R-:W-:-:S05]  /*104f0*/  VIADD R0, R0, 0x1 ;  /* 0x0000000100007836 */ /* 0x000fca0000000000 */
[----:B------:R-:W-:-:S04]  /*10500*/  ISETP.NE.AND P1, PT, R0, 0x12, PT ;  /* 0x000000120000780c */ /* 0x000fc80003f25270 */
[----:B------:R-:W-:Y:S02]  /*10510*/  SEL R2, RZ, 0x1, P1 ;  /* 0x00000001ff027807 */ /* 0x000fe40000800000 */
[----:B------:R-:W-:Y:S02]  /*10520*/  SEL R0, R0, RZ, P1 ;  /* 0x000000ff00007207 */ /* 0x000fe40000800000 */
[----:B------:R-:W-:-:S03]  /*10530*/  LOP3.LUT R7, R7, R2, RZ, 0x3c, !PT ;  /* 0x0000000207077212 */ /* 0x000fc600078e3cff */
[----:B0-----:R-:W-:Y:S01]  /*10540*/  IMAD R9, R0, 0x8, R3 ;  /* 0x0000000800097824 */ /* 0x001fe200078e0203 */
[----:B------:R-:W-:Y:S01]  /*10550*/  SHF.L.U32 R4, R7, 0x1f, RZ ;  /* 0x0000001f07047819 */ /* 0x000fe200000006ff */
[----:B-1----:R-:W-:Y:S06]  /*10560*/  @!P0 BRA `(.L_x_322) ;  /* 0x0000000800c48947 */ /* 0x002fec0003800000 */
.L_x_347:
        /* <DEDUP_REMOVED lines=9> */
.L_x_348:
        /* <DEDUP_REMOVED lines=9> */
.L_x_349:
        /* <DEDUP_REMOVED lines=9> */
.L_x_350:
        /* <DEDUP_REMOVED lines=9> */
.L_x_351:
        /* <DEDUP_REMOVED lines=9> */
.L_x_352:
        /* <DEDUP_REMOVED lines=9> */
.L_x_353:
        /* <DEDUP_REMOVED lines=9> */
.L_x_354:
        /* <DEDUP_REMOVED lines=9> */
.L_x_355:
        /* <DEDUP_REMOVED lines=9> */
.L_x_356:
        /* <DEDUP_REMOVED lines=9> */
.L_x_357:
        /* <DEDUP_REMOVED lines=9> */
.L_x_358:
        /* <DEDUP_REMOVED lines=9> */
.L_x_359:
        /* <DEDUP_REMOVED lines=9> */
.L_x_360:
[----:B------:R-:W1:Y:S01]  /*10cc0*/  SYNCS.PHASECHK.TRANS64.TRYWAIT P0, [R6+URZ], R5 ;  /* 0x00000005060075a7 */ /* 0x000e62000800017f */
[----:B------:R-:W-:-:S05]  /*10cd0*/  VIADD R0, R0, 0x1 ;  /* 0x0000000100007836 */ /* 0x000fca0000000000 */
[----:B------:R-:W-:-:S04]  /*10ce0*/  ISETP.NE.AND P1, PT, R0, 0x12, PT ;  /* 0x000000120000780c */ /* 0x000fc80003f25270 */
[----:B------:R-:W-:Y:S02]  /*10cf0*/  SEL R2, RZ, 0x1, P1 ;  /* 0x00000001ff027807 */ /* 0x000fe40000800000 */
[----:B------:R-:W-:Y:S02]  /*10d00*/  SEL R0, R0, RZ, P1 ;  /* 0x000000ff00007207 */ /* 0x000fe40000800000 */
[----:B------:R-:W-:Y:S01]  /*10d10*/  LOP3.LUT R2, R7, R2, RZ, 0x3c, !PT ;  /* 0x0000000207027212 */ /* 0x000fe200078e3cff */
[----:B-1----:R-:W-:Y:S06]  /*10d20*/  @!P0 BRA `(.L_x_336) ;  /* 0x0000000400ec8947 */ /* 0x002fec0003800000 */
.L_x_361:
[----:B------:R-:W-:Y:S01]  /*10d30*/  IMAD R3, R0, 0x8, R3 ;  /* 0x0000000800037824 */ /* 0x000fe200078e0203 */
[----:B------:R-:W-:-:S07]  /*10d40*/  SHF.L.U32 R0, R2, 0x1f, RZ ;  /* 0x0000001f02007819 */ /* 0x000fce00000006ff */
.L_x_337:
[----:B--2---:R2:W3:Y:S02]  /*10d50*/  SYNCS.PHASECHK.TRANS64.TRYWAIT P0, [R3+URZ], R0 ;  /* 0x00000000030075a7 */ /* 0x0044e4000800017f */
[----:B---3--:R-:W-:Y:S05]  /*10d60*/  @!P0 NANOSLEEP.SYNCS 0x989680 ;  /* 0x009896800000895d */ /* 0x008fea0003900000 */
[----:B------:R-:W3:Y:S02]  /*10d70*/  @!P0 SYNCS.PHASECHK.TRANS64 P0, [R3+URZ], R0 ;  /* 0x00000000030085a7 */ /* 0x000ee4000800007f */
[----:B---3--:R-:W-:Y:S05]  /*10d80*/  @!P0 BRA `(.L_x_337) ;  /* 0xfffffffc00f08947 */ /* 0x008fea000383ffff */
.L_x_318:
[----:B------:R-:W-:Y:S05]  /*10d90*/  BSYNC B0 ;  /* 0x0000000000007941 */ /* 0x000fea0003800000 */
.L_x_317:
[----:B------:R-:W-:Y:S05]  /*10da0*/  EXIT ;  /* 0x000000000000794d */ /* 0x000fea0003800000 */
.L_x_22:
[----:B-1----:R-:W-:-:S04]  /*10db0*/  IMAD.U32 R3, RZ, RZ, UR7 ;  /* 0x00000007ff037e24 */ /* 0x002fc8000f8e00ff */
[----:B------:R1:W3:Y:S03]  /*10dc0*/  SYNCS.PHASECHK.TRANS64.TRYWAIT P0, [R3+URZ], R0 ;  /* 0x00000000030075a7 */ /* 0x0002e6000800017f */
[----:B---3--:R-:W-:Y:S05]  /*10dd0*/  @!P0 NANOSLEEP.SYNCS 0x989680 ;  /* 0x009896800000895d */ /* 0x008fea0003900000 */
[----:B------:R-:W3:Y:S02]  /*10de0*/  @!P0 SYNCS.PHASECHK.TRANS64 P0, [R3+URZ], R0 ;  /* 0x00000000030085a7 */ /* 0x000ee4000800007f */
[----:B---3--:R-:W-:Y:S05]  /*10df0*/  @!P0 BRA `(.L_x_22) ;  /* 0xfffffffc00ec8947 */ /* 0x008fea000383ffff */
[----:B------:R-:W-:Y:S05]  /*10e00*/  BRA `(.L_x_21) ;  /* 0xffffff10008c7947 */ /* 0x000fea000383ffff */
.L_x_28:
[----:B-----5:R1:W-:Y:S02]  /*10e10*/  STL [R1+0x90], R0 ;  /* 0x0000900001007387 */ /* 0x0203e40000100800 */
[----:B-1----:R-:W-:-:S04]  /*10e20*/  IMAD.U32 R0, RZ, RZ, UR9 ;  /* 0x00000009ff007e24 */ /* 0x002fc8000f8e00ff */
[----:B------:R1:W4:Y:S03]  /*10e30*/  SYNCS.PHASECHK.TRANS64.TRYWAIT P0, [R0+URZ], R229 ;  /* 0x000000e5000075a7 */ /* 0x000326000800017f */
[----:B----4-:R-:W-:Y:S05]  /*10e40*/  @!P0 NANOSLEEP.SYNCS 0x989680 ;  /* 0x009896800000895d */ /* 0x010fea0003900000 */
[----:B------:R1:W4:Y:S02]  /*10e50*/  @!P0 SYNCS.PHASECHK.TRANS64 P0, [R0+URZ], R229 ;  /* 0x000000e5000085a7 */ /* 0x000324000800007f */
[----:B-1----:R1:W5:Y:S02]  /*10e60*/  LDL.LU R0, [R1+0x90] ;  /* 0x0000900001007983 */ /* 0x0023640000300800 */
[----:B-1--4-:R-:W-:Y:S05]  /*10e70*/  @!P0 BRA `(.L_x_28) ;  /* 0xfffffffc00e48947 */ /* 0x012fea000383ffff */
[----:B------:R-:W-:Y:S05]  /*10e80*/  BRA `(.L_x_27) ;  /* 0xffffff2000f07947 */ /* 0x000fea000383ffff */
.L_x_305:
[----:B------:R-:W-:Y:S01]  /*10e90*/  BSSY B1, `(.L_x_338) ;  /* 0x0000006000017945 */ /* 0x000fe20003800000 */
[----:B------:R-:W-:-:S07]  /*10ea0*/  IMAD.MOV.U32 R2, RZ, RZ, -0x1 ;  /* 0xffffffffff027424 */ /* 0x000fce00078e00ff */
[----:B------:R-:W-:Y:S05]  /*10eb0*/  WARPSYNC.COLLECTIVE R2, `(.L_x_339) ;  /* 0x00000000020c7348 */ /* 0x000fea0003c00000 */
[----:B------:R-:W-:Y:S02]  /*10ec0*/  ELECT P0, UR62, PT ;  /* 0x00000000003e782f */ /* 0x000fe40003800000 */
[----:B------:R-:W-:Y:S01]  /*10ed0*/  MOV R2, UR62 ;  /* 0x0000003e00027c02 */ /* 0x000fe20008000f00 */
[----:B------:R-:W-:Y:S10]  /*10ee0*/  ENDCOLLECTIVE ;  /* 0x000000000000791b */ /* 0x000ff40003800000 */
.L_x_339:
[----:B------:R-:W-:Y:S05]  /*10ef0*/  BSYNC B1 ;  /* 0x0000000000017941 */ /* 0x000fea0003800000 */
.L_x_338:
[----:B------:R-:W-:Y:S05]  /*10f00*/  BRA `(.L_x_340) ;  /* 0xffffffe800187947 */ /* 0x000fea000383ffff */
.L_x_308:
[----:B0-----:R0:W2:Y:S02]  /*10f10*/  SYNCS.PHASECHK.TRANS64.TRYWAIT P0, [R11+URZ+0x90], R4 ;  /* 0x000090040b0075a7 */ /* 0x0010a4000800017f */
[----:B--2---:R-:W-:Y:S05]  /*10f20*/  @!P0 NANOSLEEP.SYNCS 0x989680 ;  /* 0x009896800000895d */ /* 0x004fea0003900000 */
[----:B------:R-:W2:Y:S02]  /*10f30*/  @!P0 SYNCS.PHASECHK.TRANS64 P0, [R11+URZ+0x90], R4 ;  /* 0x000090040b0085a7 */ /* 0x000ea4000800007f */
[----:B--2---:R-:W-:Y:S05]  /*10f40*/  @!P0 BRA `(.L_x_308) ;  /* 0xfffffffc00f08947 */ /* 0x004fea000383ffff */
[----:B------:R-:W-:Y:S05]  /*10f50*/  BRA `(.L_x_341) ;  /* 0xffffffe800547947 */ /* 0x000fea000383ffff */
.L_x_316:
[----:B------:R-:W-:Y:S01]  /*10f60*/  BSSY B0, `(.L_x_342) ;  /* 0x0000006000007945 */ /* 0x000fe20003800000 */
[----:B------:R-:W-:-:S07]  /*10f70*/  IMAD.MOV.U32 R2, RZ, RZ, -0x1 ;  /* 0xffffffffff027424 */ /* 0x000fce00078e00ff */
[----:B------:R-:W-:Y:S05]  /*10f80*/  WARPSYNC.COLLECTIVE R2, `(.L_x_343) ;  /* 0x00000000020c7348 */ /* 0x000fea0003c00000 */
[----:B------:R-:W-:Y:S02]  /*10f90*/  ELECT P0, UR62, PT ;  /* 0x00000000003e782f */ /* 0x000fe40003800000 */
[----:B------:R-:W-:Y:S01]  /*10fa0*/  MOV R2, UR62 ;  /* 0x0000003e00027c02 */ /* 0x000fe20008000f00 */
[----:B------:R-:W-:Y:S10]  /*10fb0*/  ENDCOLLECTIVE ;  /* 0x000000000000791b */ /* 0x000ff40003800000 */
.L_x_343:
[----:B------:R-:W-:Y:S05]  /*10fc0*/  BSYNC B0 ;  /* 0x0000000000007941 */ /* 0x000fea0003800000 */
.L_x_342:
[----:B------:R-:W-:Y:S05]  /*10fd0*/  BRA `(.L_x_344) ;  /* 0xfffffff000c47947 */ /* 0x000fea000383ffff */
.L_x_320:
[----:B0-----:R0:W1:Y:S02]  /*10fe0*/  SYNCS.PHASECHK.TRANS64.TRYWAIT P0, [R7+URZ], R2 ;  /* 0x00000002070075a7 */ /* 0x001064000800017f */
[----:B-1----:R-:W-:Y:S05]  /*10ff0*/  @!P0 NANOSLEEP.SYNCS 0x989680 ;  /* 0x009896800000895d */ /* 0x002fea0003900000 */
[----:B------:R-:W1:Y:S02]  /*11000*/  @!P0 SYNCS.PHASECHK.TRANS64 P0, [R7+URZ], R2 ;  /* 0x00000002070085a7 */ /* 0x000e64000800007f */
[----:B-1----:R-:W-:Y:S05]  /*11010*/  @!P0 BRA `(.L_x_320) ;  /* 0xfffffffc00f08947 */ /* 0x002fea000383ffff */
[----:B------:R-:W-:Y:S05]  /*11020*/  BRA `(.L_x_345) ;  /* 0xfffffff400087947 */ /* 0x000fea000383ffff */
.L_x_321:
[----:B0-----:R0:W1:Y:S02]  /*11030*/  SYNCS.PHASECHK.TRANS64.TRYWAIT P0, [R9+URZ], R4 ;  /* 0x00000004090075a7 */ /* 0x001064000800017f */
[----:B-1----:R-:W-:Y:S05]  /*11040*/  @!P0 NANOSLEEP.SYNCS 0x989680 ;  /* 0x009896800000895d */ /* 0x002fea0003900000 */
[----:B------:R-:W1:Y:S02]  /*11050*/  @!P0 SYNCS.PHASECHK.TRANS64 P0, [R9+URZ], R4 ;  /* 0x00000004090085a7 */ /* 0x000e64000800007f */
[----:B-1----:R-:W-:Y:S05]  /*11060*/  @!P0 BRA `(.L_x_321) ;  /* 0xfffffffc00f08947 */ /* 0x002fea000383ffff */
[----:B------:R-:W-:Y:S05]  /*11070*/  BRA `(.L_x_346) ;  /* 0xfffffff400187947 */ /* 0x000fea000383ffff */
.L_x_322:
[----:B0-----:R0:W1:Y:S02]  /*11080*/  SYNCS.PHASECHK.TRANS64.TRYWAIT P0, [R6+URZ], R5 ;  /* 0x00000005060075a7 */ /* 0x001064000800017f */
[----:B-1----:R-:W-:Y:S05]  /*11090*/  @!P0 NANOSLEEP.SYNCS 0x989680 ;  /* 0x009896800000895d */ /* 0x002fea0003900000 */
[----:B------:R-:W1:Y:S02]  /*110a0*/  @!P0 SYNCS.PHASECHK.TRANS64 P0, [R6+URZ], R5 ;  /* 0x00000005060085a7 */ /* 0x000e64000800007f */
[----:B-1----:R-:W-:Y:S05]  /*110b0*/  @!P0 BRA `(.L_x_322) ;  /* 0xfffffffc00f08947 */ /* 0x002fea000383ffff */
[----:B------:R-:W-:Y:S05]  /*110c0*/  BRA `(.L_x_347) ;  /* 0xfffffff400287947 */ /* 0x000fea000383ffff */
.L_x_323:
[----:B0-----:R0:W1:Y:S02]  /*110d0*/  SYNCS.PHASECHK.TRANS64.TRYWAIT P0, [R9+URZ], R4 ;  /* 0x00000004090075a7 */ /* 0x001064000800017f */
[----:B-1----:R-:W-:Y:S05]  /*110e0*/  @!P0 NANOSLEEP.SYNCS 0x989680 ;  /* 0x009896800000895d */ /* 0x002fea0003900000 */
[----:B------:R-:W1:Y:S02]  /*110f0*/  @!P0 SYNCS.PHASECHK.TRANS64 P0, [R9+URZ], R4 ;  /* 0x00000004090085a7 */ /* 0x000e64000800007f */
[----:B-1----:R-:W-:Y:S05]  /*11100*/  @!P0 BRA `(.L_x_323) ;  /* 0xfffffffc00f08947 */ /* 0x002fea000383ffff */
[----:B------:R-:W-:Y:S05]  /*11110*/  BRA `(.L_x_348) ;  /* 0xfffffff400387947 */ /* 0x000fea000383ffff */
.L_x_324:
[----:B0-----:R0:W1:Y:S02]  /*11120*/  SYNCS.PHASECHK.TRANS64.TRYWAIT P0, [R6+URZ], R5 ;  /* 0x00000005060075a7 */ /* 0x001064000800017f */
[----:B-1----:R-:W-:Y:S05]  /*11130*/  @!P0 NANOSLEEP.SYNCS 0x989680 ;  /* 0x009896800000895d */ /* 0x002fea0003900000 */
[----:B------:R-:W1:Y:S02]  /*11140*/  @!P0 SYNCS.PHASECHK.TRANS64 P0, [R6+URZ], R5 ;  /* 0x00000005060085a7 */ /* 0x000e64000800007f */
[----:B-1----:R-:W-:Y:S05]  /*11150*/  @!P0 BRA `(.L_x_324) ;  /* 0xfffffffc00f08947 */ /* 0x002fea000383ffff */
[----:B------:R-:W-:Y:S05]  /*11160*/  BRA `(.L_x_349) ;  /* 0xfffffff400487947 */ /* 0x000fea000383ffff */
.L_x_325:
[----:B0-----:R0:W1:Y:S02]  /*11170*/  SYNCS.PHASECHK.TRANS64.TRYWAIT P0, [R9+URZ], R4 ;  /* 0x00000004090075a7 */ /* 0x001064000800017f */
[----:B-1----:R-:W-:Y:S05]  /*11180*/  @!P0 NANOSLEEP.SYNCS 0x989680 ;  /* 0x009896800000895d */ /* 0x002fea0003900000 */
[----:B------:R-:W1:Y:S02]  /*11190*/  @!P0 SYNCS.PHASECHK.TRANS64 P0, [R9+URZ], R4 ;  /* 0x00000004090085a7 */ /* 0x000e64000800007f */
[----:B-1----:R-:W-:Y:S05]  /*111a0*/  @!P0 BRA `(.L_x_325) ;  /* 0xfffffffc00f08947 */ /* 0x002fea000383ffff */
[----:B------:R-:W-:Y:S05]  /*111b0*/  BRA `(.L_x_350) ;  /* 0xfffffff400587947 */ /* 0x000fea000383ffff */
.L_x_326:
[----:B0-----:R0:W1:Y:S02]  /*111c0*/  SYNCS.PHASECHK.TRANS64.TRYWAIT P0, [R6+URZ], R5 ;  /* 0x00000005060075a7 */ /* 0x001064000800017f */
[----:B-1----:R-:W-:Y:S05]  /*111d0*/  @!P0 NANOSLEEP.SYNCS 0x989680 ;  /* 0x009896800000895d */ /* 0x002fea0003900000 */
[----:B------:R-:W1:Y:S02]  /*111e0*/  @!P0 SYNCS.PHASECHK.TRANS64 P0, [R6+URZ], R5 ;  /* 0x00000005060085a7 */ /* 0x000e64000800007f */
[----:B-1----:R-:W-:Y:S05]  /*111f0*/  @!P0 BRA `(.L_x_326) ;  /* 0xfffffffc00f08947 */ /* 0x002fea000383ffff */
[----:B------:R-:W-:Y:S05]  /*11200*/  BRA `(.L_x_351) ;  /* 0xfffffff400687947 */ /* 0x000fea000383ffff */
.L_x_327:
[----:B0-----:R0:W1:Y:S02]  /*11210*/  SYNCS.PHASECHK.TRANS64.TRYWAIT P0, [R9+URZ], R4 ;  /* 0x00000004090075a7 */ /* 0x001064000800017f */
[----:B-1----:R-:W-:Y:S05]  /*11220*/  @!P0 NANOSLEEP.SYNCS 0x989680 ;  /* 0x009896800000895d */ /* 0x002fea0003900000 */
[----:B------:R-:W1:Y:S02]  /*11230*/  @!P0 SYNCS.PHASECHK.TRANS64 P0, [R9+URZ], R4 ;  /* 0x00000004090085a7 */ /* 0x000e64000800007f */
[----:B-1----:R-:W-:Y:S05]  /*11240*/  @!P0 BRA `(.L_x_327) ;  /* 0xfffffffc00f08947 */ /* 0x002fea000383ffff */
[----:B------:R-:W-:Y:S05]  /*11250*/  BRA `(.L_x_352) ;  /* 0xfffffff400787947 */ /* 0x000fea000383ffff */
.L_x_328:
[----:B0-----:R0:W1:Y:S02]  /*11260*/  SYNCS.PHASECHK.TRANS64.TRYWAIT P0, [R6+URZ], R5 ;  /* 0x00000005060075a7 */ /* 0x001064000800017f */
[----:B-1----:R-:W-:Y:S05]  /*11270*/  @!P0 NANOSLEEP.SYNCS 0x989680 ;  /* 0x009896800000895d */ /* 0x002fea0003900000 */
[----:B------:R-:W1:Y:S02]  /*11280*/  @!P0 SYNCS.PHASECHK.TRANS64 P0, [R6+URZ], R5 ;  /* 0x00000005060085a7 */ /* 0x000e64000800007f */
[----:B-1----:R-:W-:Y:S05]  /*11290*/  @!P0 BRA `(.L_x_328) ;  /* 0xfffffffc00f08947 */ /* 0x002fea000383ffff */
[----:B------:R-:W-:Y:S05]  /*112a0*/  BRA `(.L_x_353) ;  /* 0xfffffff400887947 */ /* 0x000fea000383ffff */
.L_x_329:
[----:B0-----:R0:W1:Y:S02]  /*112b0*/  SYNCS.PHASECHK.TRANS64.TRYWAIT P0, [R9+URZ], R4 ;  /* 0x00000004090075a7 */ /* 0x001064000800017f */
[----:B-1----:R-:W-:Y:S05]  /*112c0*/  @!P0 NANOSLEEP.SYNCS 0x989680 ;  /* 0x009896800000895d */ /* 0x002fea0003900000 */
[----:B------:R-:W1:Y:S02]  /*112d0*/  @!P0 SYNCS.PHASECHK.TRANS64 P0, [R9+URZ], R4 ;  /* 0x00000004090085a7 */ /* 0x000e64000800007f */
[----:B-1----:R-:W-:Y:S05]  /*112e0*/  @!P0 BRA `(.L_x_329) ;  /* 0xfffffffc00f08947 */ /* 0x002fea000383ffff */
[----:B------:R-:W-:Y:S05]  /*112f0*/  BRA `(.L_x_354) ;  /* 0xfffffff400987947 */ /* 0x000fea000383ffff */
.L_x_330:
[----:B0-----:R0:W1:Y:S02]  /*11300*/  SYNCS.PHASECHK.TRANS64.TRYWAIT P0, [R6+URZ], R5 ;  /* 0x00000005060075a7 */ /* 0x001064000800017f */
[----:B-1----:R-:W-:Y:S05]  /*11310*/  @!P0 NANOSLEEP.SYNCS 0x989680 ;  /* 0x009896800000895d */ /* 0x002fea0003900000 */
[----:B------:R-:W1:Y:S02]  /*11320*/  @!P0 SYNCS.PHASECHK.TRANS64 P0, [R6+URZ], R5 ;  /* 0x00000005060085a7 */ /* 0x000e64000800007f */
[----:B-1----:R-:W-:Y:S05]  /*11330*/  @!P0 BRA `(.L_x_330) ;  /* 0xfffffffc00f08947 */ /* 0x002fea000383ffff */
[----:B------:R-:W-:Y:S05]  /*11340*/  BRA `(.L_x_355) ;  /* 0xfffffff400a87947 */ /* 0x000fea000383ffff */
.L_x_331:
[----:B0-----:R0:W1:Y:S02]  /*11350*/  SYNCS.PHASECHK.TRANS64.TRYWAIT P0, [R9+URZ], R4 ;  /* 0x00000004090075a7 */ /* 0x001064000800017f */
[----:B-1----:R-:W-:Y:S05]  /*11360*/  @!P0 NANOSLEEP.SYNCS 0x989680 ;  /* 0x009896800000895d */ /* 0x002fea0003900000 */
[----:B------:R-:W1:Y:S02]  /*11370*/  @!P0 SYNCS.PHASECHK.TRANS64 P0, [R9+URZ], R4 ;  /* 0x00000004090085a7 */ /* 0x000e64000800007f */
[----:B-1----:R-:W-:Y:S05]  /*11380*/  @!P0 BRA `(.L_x_331) ;  /* 0xfffffffc00f08947 */ /* 0x002fea000383ffff */
[----:B------:R-:W-:Y:S05]  /*11390*/  BRA `(.L_x_356) ;  /* 0xfffffff400b87947 */ /* 0x000fea000383ffff */
.L_x_332:
[----:B0-----:R0:W1:Y:S02]  /*113a0*/  SYNCS.PHASECHK.TRANS64.TRYWAIT P0, [R6+URZ], R5 ;  /* 0x00000005060075a7 */ /* 0x001064000800017f */
[----:B-1----:R-:W-:Y:S05]  /*113b0*/  @!P0 NANOSLEEP.SYNCS 0x989680 ;  /* 0x009896800000895d */ /* 0x002fea0003900000 */
[----:B------:R-:W1:Y:S02]  /*113c0*/  @!P0 SYNCS.PHASECHK.TRANS64 P0, [R6+URZ], R5 ;  /* 0x00000005060085a7 */ /* 0x000e64000800007f */
[----:B-1----:R-:W-:Y:S05]  /*113d0*/  @!P0 BRA `(.L_x_332) ;  /* 0xfffffffc00f08947 */ /* 0x002fea000383ffff */
[----:B------:R-:W-:Y:S05]  /*113e0*/  BRA `(.L_x_357) ;  /* 0xfffffff400c87947 */ /* 0x000fea000383ffff */
.L_x_333:
[----:B0-----:R0:W1:Y:S02]  /*113f0*/  SYNCS.PHASECHK.TRANS64.TRYWAIT P0, [R9+URZ], R4 ;  /* 0x00000004090075a7 */ /* 0x001064000800017f */
[----:B-1----:R-:W-:Y:S05]  /*11400*/  @!P0 NANOSLEEP.SYNCS 0x989680 ;  /* 0x009896800000895d */ /* 0x002fea0003900000 */
[----:B------:R-:W1:Y:S02]  /*11410*/  @!P0 SYNCS.PHASECHK.TRANS64 P0, [R9+URZ], R4 ;  /* 0x00000004090085a7 */ /* 0x000e64000800007f */
[----:B-1----:R-:W-:Y:S05]  /*11420*/  @!P0 BRA `(.L_x_333) ;  /* 0xfffffffc00f08947 */ /* 0x002fea000383ffff */
[----:B------:R-:W-:Y:S05]  /*11430*/  BRA `(.L_x_358) ;  /* 0xfffffff400d87947 */ /* 0x000fea000383ffff */
.L_x_334:
[----:B0-----:R0:W1:Y:S02]  /*11440*/  SYNCS.PHASECHK.TRANS64.TRYWAIT P0, [R6+URZ], R5 ;  /* 0x00000005060075a7 */ /* 0x001064000800017f */
[----:B-1----:R-:W-:Y:S05]  /*11450*/  @!P0 NANOSLEEP.SYNCS 0x989680 ;  /* 0x009896800000895d */ /* 0x002fea0003900000 */
[----:B------:R-:W1:Y:S02]  /*11460*/  @!P0 SYNCS.PHASECHK.TRANS64 P0, [R6+URZ], R5 ;  /* 0x00000005060085a7 */ /* 0x000e64000800007f */
[----:B-1----:R-:W-:Y:S05]  /*11470*/  @!P0 BRA `(.L_x_334) ;  /* 0xfffffffc00f08947 */ /* 0x002fea000383ffff */
[----:B------:R-:W-:Y:S05]  /*11480*/  BRA `(.L_x_359) ;  /* 0xfffffff400e87947 */ /* 0x000fea000383ffff */
.L_x_335:
[----:B0-----:R0:W1:Y:S02]  /*11490*/  SYNCS.PHASECHK.TRANS64.TRYWAIT P0, [R9+URZ], R4 ;  /* 0x00000004090075a7 */ /* 0x001064000800017f */
[----:B-1----:R-:W-:Y:S05]  /*114a0*/  @!P0 NANOSLEEP.SYNCS 0x989680 ;  /* 0x009896800000895d */ /* 0x002fea0003900000 */
[----:B------:R-:W1:Y:S02]  /*114b0*/  @!P0 SYNCS.PHASECHK.TRANS64 P0, [R9+URZ], R4 ;  /* 0x00000004090085a7 */ /* 0x000e64000800007f */
[----:B-1----:R-:W-:Y:S05]  /*114c0*/  @!P0 BRA `(.L_x_335) ;  /* 0xfffffffc00f08947 */ /* 0x002fea000383ffff */
[----:B------:R-:W-:Y:S05]  /*114d0*/  BRA `(.L_x_360) ;  /* 0xfffffff400f87947 */ /* 0x000fea000383ffff */
.L_x_336:
[----:B-1----:R1:W2:Y:S02]  /*114e0*/  SYNCS.PHASECHK.TRANS64.TRYWAIT P0, [R6+URZ], R5 ;  /* 0x00000005060075a7 */ /* 0x0022a4000800017f */
[----:B--2---:R-:W-:Y:S05]  /*114f0*/  @!P0 NANOSLEEP.SYNCS 0x989680 ;  /* 0x009896800000895d */ /* 0x004fea0003900000 */
[----:B------:R-:W2:Y:S02]  /*11500*/  @!P0 SYNCS.PHASECHK.TRANS64 P0, [R6+URZ], R5 ;  /* 0x00000005060085a7 */ /* 0x000ea4000800007f */
[----:B--2---:R-:W-:Y:S05]  /*11510*/  @!P0 BRA `(.L_x_336) ;  /* 0xfffffffc00f08947 */ /* 0x004fea000383ffff */
[----:B------:R-:W-:Y:S05]  /*11520*/  BRA `(.L_x_361) ;  /* 0xfffffff800007947 */ /* 0x000fea000383ffff */
.L_x_362:
[----:B------:R-:W-:-:S00]  /*11530*/  BRA `(.L_x_362) ;  /* 0xfffffffc00fc7947 */ /* 0x000fc0000383ffff */
[----:B------:R-:W-:-:S00]  /*11540*/  NOP ;  /* 0x0000000000007918 */ /* 0x000fc00000000000 */
        /* <DEDUP_REMOVED lines=11> */
.L_x_363:


//--------------------- .nv.shared._ZN7cutlass13device_kernelINS_4gemm6kernel13GemmUniversalIN4cute5tupleIJiiiiEEENS1_10collective13CollectiveMmaINS1_37MainloopSm90TmaGmmaWarpSpecializedFP8ILi18ENS5_IJNS4_1CILi2EEENSA_ILi1EEESC_EEENS1_35KernelTmaWarpSpecializedCooperativeEEENS5_IJNSA_ILi256EEENSA_ILi128EEENSA_ILi32EEEEEENS_12float_e5m2_tENS5_IJlSC_lEEESK_SL_NS4_8TiledMMAINS4_8MMA_AtomIJNS4_4SM904GMMA31MMA_64x128x32_F32E5M2E5M2_SS_TNILNSP_7ScaleInE1ELSR_1EEEEEENS4_6LayoutISD_NS5_IJSC_NSA_ILi0EEESV_EEEEENS5_IJNS4_10UnderscoreESY_SY_EEEEENS4_13SM90_TMA_LOADENS4_14ComposedLayoutINS4_7SwizzleILi1ELi4ELi3EEENS4_18smem_ptr_flag_bitsILi8EEENSU_INS5_IJNSA_ILi8EEESI_EEENS5_IJSI_SC_EEEEEEEvNS4_8identityENS4_23SM90_TMA_LOAD_MULTICASTES1B_vS1C_EENS_8epilogue10collective6detail29Sm90TmaWarpSpecializedAdapterINS1G_15DefaultEpilogueISK_SL_SL_NS1F_6thread17LinearCombinationISK_Li1EffLNS1K_9ScaleType4KindE0ELNS_15FloatRoundStyleE2ESK_EENS1_15EpilogueDefaultEEEEEvvEEEEvNT_6ParamsE --------------------------
	.section	.nv.shared._ZN7cutlass13device_kernelINS_4gemm6kernel13GemmUniversalIN4cute5tupleIJiiiiEEENS1_10collective13CollectiveMmaINS1_37MainloopSm90TmaGmmaWarpSpecializedFP8ILi18ENS5_IJNS4_1CILi2EEENSA_ILi1EEESC_EEENS1_35KernelTmaWarpSpecializedCooperativeEEENS5_IJNSA_ILi256EEENSA_ILi128EEENSA_ILi32EEEEEENS_12float_e5m2_tENS5_IJlSC_lEEESK_SL_NS4_8TiledMMAINS4_8MMA_AtomIJNS4_4SM904GMMA31MMA_64x128x32_F32E5M2E5M2_SS_TNILNSP_7ScaleInE1ELSR_1EEEEEENS4_6LayoutISD_NS5_IJSC_NSA_ILi0EEESV_EEEEENS5_IJNS4_10UnderscoreESY_SY_EEEEENS4_13SM90_TMA_LOADENS4_14ComposedLayoutINS4_7SwizzleILi1ELi4ELi3EEENS4_18smem_ptr_flag_bitsILi8EEENSU_INS5_IJNSA_ILi8EEESI_EEENS5_IJSI_SC_EEEEEEEvNS4_8identityENS4_23SM90_TMA_LOAD_MULTICASTES1B_vS1C_EENS_8epilogue10collective6detail29Sm90TmaWarpSpecializedAdapterINS1G_15DefaultEpilogueISK_SL_SL_NS1F_6thread17LinearCombinationISK_Li1EffLNS1K_9ScaleType4KindE0ELNS_15FloatRoundStyleE2ESK_EENS1_15EpilogueDefaultEEEEEvvEEEEvNT_6ParamsE,"aw",@nobits
	.sectionflags	@""
	.align	16
	.zero		1024


//--------------------- .nv.shared.reserved.0     --------------------------
	.section	.nv.shared.reserved.0,"aw",@nobits
	.weak		__nv_reservedSMEM_offset_0_alias
	.size		__nv_reservedSMEM_offset_0_alias, 0, 0
	.other		__nv_reservedSMEM_offset_0_alias,@"STO_CUDA_RESERVED_SHARED STV_DEFAULT"
__nv_reservedSMEM_offset_0_alias:
	.zero		0


//--------------------- .nv.global                --------------------------
	.section	.nv.global,"aw",@nobits
.nv.global:
	.type		_ZN39_INTERNAL_2f6a0d4d_4_k_cu_c2fdc2ea_51854cute1_E,@object
	.size		_ZN39_INTERNAL_2f6a0d4d_4_k_cu_c2fdc2ea_51854cute1_E,(_ZN39_INTERNAL_2f6a0d4d_4_k_cu_c2fdc2ea_51854cuda3std3__45__cpo6cbeginE - _ZN39_INTERNAL_2f6a0d4d_4_k_cu_c2fdc2ea_51854cute1_E)
_ZN39_INTERNAL_2f6a0d4d_4_k_cu_c2fdc2ea_51854cute1_E:
	.zero		1
	.type		_ZN39_INTERNAL_2f6a0d4d_4_k_cu_c2fdc2ea_51854cuda3std3__45__cpo6cbeginE,@object
	.size		_ZN39_INTERNAL_2f6a0d4d_4_k_cu_c2fdc2ea_51854cuda3std3__45__cpo6cbeginE,(_ZN39_INTERNAL_2f6a0d4d_4_k_cu_c2fdc2ea_51854cuda3std3__48in_placeE - _ZN39_INTERNAL_2f6a0d4d_4_k_cu_c2fdc2ea_51854cuda3std3__45__cpo6cbeginE)
_ZN39_INTERNAL_2f6a0d4d_4_k_cu_c2fdc2ea_51854cuda3std3__45__cpo6cbeginE:
	.zero		1
	.type		_ZN39_INTERNAL_2f6a0d4d_4_k_cu_c2fdc2ea_51854cuda3std3__48in_placeE,@object
	.size		_ZN39_INTERNAL_2f6a0d4d_4_k_cu_c2fdc2ea_51854cuda3std3__48in_placeE,(_ZN39_INTERNAL_2f6a0d4d_4_k_cu_c2fdc2ea_51854cuda3std6ranges3__45__cpo9iter_moveE - _ZN39_INTERNAL_2f6a0d4d_4_k_cu_c2fdc2ea_51854cuda3std3__48in_placeE)
_ZN39_INTERNAL_2f6a0d4d_4_k_cu_c2fdc2ea_51854cuda3std3__48in_placeE:
	.zero		1
	.type		_ZN39_INTERNAL_2f6a0d4d_4_k_cu_c2fdc2ea_51854cuda3std6ranges3__45__cpo9iter_moveE,@object
	.size		_ZN39_INTERNAL_2f6a0d4d_4_k_cu_c2fdc2ea_51854cuda3std6ranges3__45__cpo9iter_moveE,(_ZN39_INTERNAL_2f6a0d4d_4_k_cu_c2fdc2ea_51854cuda3std3__45__cpo5beginE - _ZN39_INTERNAL_2f6a0d4d_4_k_cu_c2fdc2ea_51854cuda3std6ranges3__45__cpo9iter_moveE)
_ZN39_INTERNAL_2f6a0d4d_4_k_cu_c2fdc2ea_51854cuda3std6ranges3__45__cpo9iter_moveE:
	.zero		1
	.type		_ZN39_INTERNAL_2f6a0d4d_4_k_cu_c2fdc2ea_51854cuda3std3__45__cpo5beginE,@object
	.size		_ZN39_INTERNAL_2f6a0d4d_4_k_cu_c2fdc2ea_51854cuda3std3__45__cpo5beginE,(_ZN39_INTERNAL_2f6a0d4d_4_k_cu_c2fdc2ea_51854cuda3std3__441_GLOBAL__N__2f6a0d4d_4_k_cu_c2fdc2ea_51856ignoreE - _ZN39_INTERNAL_2f6a0d4d_4_k_cu_c2fdc2ea_51854cuda3std3__45__cpo5beginE)
_ZN39_INTERNAL_2f6a0d4d_4_k_cu_c2fdc2ea_51854cuda3std3__45__cpo5beginE:
	.zero		1
	.type		_ZN39_INTERNAL_2f6a0d4d_4_k_cu_c2fdc2ea_51854cuda3std3__441_GLOBAL__N__2f6a0d4d_4_k_cu_c2fdc2ea_51856ignoreE,@object
	.size		_ZN39_INTERNAL_2f6a0d4d_4_k_cu_c2fdc2ea_51854cuda3std3__441_GLOBAL__N__2f6a0d4d_4_k_cu_c2fdc2ea_51856ignoreE,(_ZN39_INTERNAL_2f6a0d4d_4_k_cu_c2fdc2ea_51854cute7productE - _ZN39_INTERNAL_2f6a0d4d_4_k_cu_c2fdc2ea_51854cuda3std3__441_GLOBAL__N__2f6a0d4d_4_k_cu_c2fdc2ea_51856ignoreE)
_ZN39_INTERNAL_2f6a0d4d_4_k_cu_c2fdc2ea_51854cuda3std3__441_GLOBAL__N__2f6a0d4d_4_k_cu_c2fdc2ea_51856ignoreE:
	.zero		1
	.type		_ZN39_INTERNAL_2f6a0d4d_4_k_cu_c2fdc2ea_51854cute7productE,@object
	.size		_ZN39_INTERNAL_2f6a0d4d_4_k_cu_c2fdc2ea_51854cute7productE,(_ZN39_INTERNAL_2f6a0d4d_4_k_cu_c2fdc2ea_51854cuda3std3__45__cpo3endE - _ZN39_INTERNAL_2f6a0d4d_4_k_cu_c2fdc2ea_51854cute7productE)
_ZN39_INTERNAL_2f6a0d4d_4_k_cu_c2fdc2ea_51854cute7productE:
	.zero		1
	.type		_ZN39_INTERNAL_2f6a0d4d_4_k_cu_c2fdc2ea_51854cuda3std3__45__cpo3endE,@object
	.size		_ZN39_INTERNAL_2f6a0d4d_4_k_cu_c2fdc2ea_51854cuda3std3__45__cpo3endE,(_ZN39_INTERNAL_2f6a0d4d_4_k_cu_c2fdc2ea_51854cuda3std3__419piecewise_constructE - _ZN39_INTERNAL_2f6a0d4d_4_k_cu_c2fdc2ea_51854cuda3std3__45__cpo3endE)
_ZN39_INTERNAL_2f6a0d4d_4_k_cu_c2fdc2ea_51854cuda3std3__45__cpo3endE:
	.zero		1
	.type		_ZN39_INTERNAL_2f6a0d4d_4_k_cu_c2fdc2ea_51854cuda3std3__419piecewise_constructE,@object
	.size		_ZN39_INTERNAL_2f6a0d4d_4_k_cu_c2fdc2ea_51854cuda3std3__419piecewise_constructE,(_ZN39_INTERNAL_2f6a0d4d_4_k_cu_c2fdc2ea_51854cuda3std3__45__cpo4cendE - _ZN39_INTERNAL_2f6a0d4d_4_k_cu_c2fdc2ea_51854cuda3std3__419piecewise_constructE)
_ZN39_INTERNAL_2f6a0d4d_4_k_cu_c2fdc2ea_51854cuda3std3__419piecewise_constructE:
	.zero		1
	.type		_ZN39_INTERNAL_2f6a0d4d_4_k_cu_c2fdc2ea_51854cuda3std3__45__cpo4cendE,@object
	.size		_ZN39_INTERNAL_2f6a0d4d_4_k_cu_c2fdc2ea_51854cuda3std3__45__cpo4cendE,(_ZN39_INTERNAL_2f6a0d4d_4_k_cu_c2fdc2ea_51854cuda3std6ranges3__45__cpo4swapE - _ZN39_INTERNAL_2f6a0d4d_4_k_cu_c2fdc2ea_51854cuda3std3__45__cpo4cendE)
_ZN39_INTERNAL_2f6a0d4d_4_k_cu_c2fdc2ea_51854cuda3std3__45__cpo4cendE:
	.zero		1
	.type		_ZN39_INTERNAL_2f6a0d4d_4_k_cu_c2fdc2ea_51854cuda3std6ranges3__45__cpo4swapE,@object
	.size		_ZN39_INTERNAL_2f6a0d4d_4_k_cu_c2fdc2ea_51854cuda3std6ranges3__45__cpo4swapE,(.L_7 - _ZN39_INTERNAL_2f6a0d4d_4_k_cu_c2fdc2ea_51854cuda3std6ranges3__45__cpo4swapE)
_ZN39_INTERNAL_2f6a0d4d_4_k_cu_c2fdc2ea_51854cuda3std6ranges3__45__cpo4swapE:
	.zero		1
.L_7:


//--------------------- .nv.constant0._ZN7cutlass13device_kernelINS_4gemm6kernel13GemmUniversalIN4cute5tupleIJiiiiEEENS1_10collective13CollectiveMmaINS1_37MainloopSm90TmaGmmaWarpSpecializedFP8ILi18ENS5_IJNS4_1CILi2EEENSA_ILi1EEESC_EEENS1_35KernelTmaWarpSpecializedCooperativeEEENS5_IJNSA_ILi256EEENSA_ILi128EEENSA_ILi32EEEEEENS_12float_e5m2_tENS5_IJlSC_lEEESK_SL_NS4_8TiledMMAINS4_8MMA_AtomIJNS4_4SM904GMMA31MMA_64x128x32_F32E5M2E5M2_SS_TNILNSP_7ScaleInE1ELSR_1EEEEEENS4_6LayoutISD_NS5_IJSC_NSA_ILi0EEESV_EEEEENS5_IJNS4_10UnderscoreESY_SY_EEEEENS4_13SM90_TMA_LOADENS4_14ComposedLayoutINS4_7SwizzleILi1ELi4ELi3EEENS4_18smem_ptr_flag_bitsILi8EEENSU_INS5_IJNSA_ILi8EEESI_EEENS5_IJSI_SC_EEEEEEEvNS4_8identityENS4_23SM90_TMA_LOAD_MULTICASTES1B_vS1C_EENS_8epilogue10collective6detail29Sm90TmaWarpSpecializedAdapterINS1G_15DefaultEpilogueISK_SL_SL_NS1F_6thread17LinearCombinationISK_Li1EffLNS1K_9ScaleType4KindE0ELNS_15FloatRoundStyleE2ESK_EENS1_15EpilogueDefaultEEEEEvvEEEEvNT_6ParamsE --------------------------
	.section	.nv.constant0._ZN7cutlass13device_kernelINS_4gemm6kernel13GemmUniversalIN4cute5tupleIJiiiiEEENS1_10collective13CollectiveMmaINS1_37MainloopSm90TmaGmmaWarpSpecializedFP8ILi18ENS5_IJNS4_1CILi2EEENSA_ILi1EEESC_EEENS1_35KernelTmaWarpSpecializedCooperativeEEENS5_IJNSA_ILi256EEENSA_ILi128EEENSA_ILi32EEEEEENS_12float_e5m2_tENS5_IJlSC_lEEESK_SL_NS4_8TiledMMAINS4_8MMA_AtomIJNS4_4SM904GMMA31MMA_64x128x32_F32E5M2E5M2_SS_TNILNSP_7ScaleInE1ELSR_1EEEEEENS4_6LayoutISD_NS5_IJSC_NSA_ILi0EEESV_EEEEENS5_IJNS4_10UnderscoreESY_SY_EEEEENS4_13SM90_TMA_LOADENS4_14ComposedLayoutINS4_7SwizzleILi1ELi4ELi3EEENS4_18smem_ptr_flag_bitsILi8EEENSU_INS5_IJNSA_ILi8EEESI_EEENS5_IJSI_SC_EEEEEEEvNS4_8identityENS4_23SM90_TMA_LOAD_MULTICASTES1B_vS1C_EENS_8epilogue10collective6detail29Sm90TmaWarpSpecializedAdapterINS1G_15DefaultEpilogueISK_SL_SL_NS1F_6thread17LinearCombinationISK_Li1EffLNS1K_9ScaleType4KindE0ELNS_15FloatRoundStyleE2ESK_EENS1_15EpilogueDefaultEEEEEvvEEEEvNT_6ParamsE,"a",@progbits
	.sectionflags	@""
	.align	4
.nv.constant0._ZN7cutlass13device_kernelINS_4gemm6kernel13GemmUniversalIN4cute5tupleIJiiiiEEENS1_10collective13CollectiveMmaINS1_37MainloopSm90TmaGmmaWarpSpecializedFP8ILi18ENS5_IJNS4_1CILi2EEENSA_ILi1EEESC_EEENS1_35KernelTmaWarpSpecializedCooperativeEEENS5_IJNSA_ILi256EEENSA_ILi128EEENSA_ILi32EEEEEENS_12float_e5m2_tENS5_IJlSC_lEEESK_SL_NS4_8TiledMMAINS4_8MMA_AtomIJNS4_4SM904GMMA31MMA_64x128x32_F32E5M2E5M2_SS_TNILNSP_7ScaleInE1ELSR_1EEEEEENS4_6LayoutISD_NS5_IJSC_NSA_ILi0EEESV_EEEEENS5_IJNS4_10UnderscoreESY_SY_EEEEENS4_13SM90_TMA_LOADENS4_14ComposedLayoutINS4_7SwizzleILi1ELi4ELi3EEENS4_18smem_ptr_flag_bitsILi8EEENSU_INS5_IJNSA_ILi8EEESI_EEENS5_IJSI_SC_EEEEEEEvNS4_8identityENS4_23SM90_TMA_LOAD_MULTICASTES1B_vS1C_EENS_8epilogue10collective6detail29Sm90TmaWarpSpecializedAdapterINS1G_15DefaultEpilogueISK_SL_SL_NS1F_6thread17LinearCombinationISK_Li1EffLNS1K_9ScaleType4KindE0ELNS_15FloatRoundStyleE2ESK_EENS1_15EpilogueDefaultEEEEEvvEEEEvNT_6ParamsE:
	.zero		1664


//--------------------- SYMBOLS --------------------------

	.type		.nv.reservedSmem.offset0,@object
	.size		.nv.reservedSmem.offset0,0x4
